//
// Generated by NVIDIA NVVM Compiler
//
// Compiler Build ID: CL-36424714
// Cuda compilation tools, release 13.0, V13.0.88
// Based on NVVM 20.0.0
//

.version 9.0
.target sm_100
.address_size 64

	// .globl	main_kernel0
// _ZZ12main_kernel0E8A_shared has been demoted
// _ZZ12main_kernel0E8B_shared has been demoted

.visible .entry main_kernel0(
	.param .u64 .ptr .align 1 main_kernel0_param_0,
	.param .u64 .ptr .align 1 main_kernel0_param_1,
	.param .u64 .ptr .align 1 main_kernel0_param_2
)
.maxntid 256
{
	.reg .pred 	%p<2>;
	.reg .b32 	%r<1785>;
	.reg .b64 	%rd<99>;
	// demoted variable
	.shared .align 1 .b8 _ZZ12main_kernel0E8A_shared[8192];
	// demoted variable
	.shared .align 1 .b8 _ZZ12main_kernel0E8B_shared[16384];
	mov.u32 	%r266, %tid.y;
	mov.u32 	%r267, %tid.x;
	mov.u32 	%r268, %ctaid.y;
	shl.b32 	%r269, %r268, 21;
	shl.b32 	%r270, %r266, 17;
	shl.b32 	%r271, %r267, 12;
	and.b32  	%r272, %r271, 1032192;
	shl.b32 	%r273, %r267, 4;
	and.b32  	%r274, %r273, 48;
	add.s32 	%r275, %r270, %r269;
	add.s32 	%r276, %r275, %r272;
	or.b32  	%r1654, %r276, %r274;
	mov.u32 	%r277, %ctaid.x;
	shl.b32 	%r278, %r277, 22;
	add.s32 	%r279, %r278, %r270;
	add.s32 	%r280, %r279, %r272;
	or.b32  	%r1655, %r280, %r274;
	mov.b32 	%r1656, 0;
	mov.u32 	%r1657, %r1656;
	mov.u32 	%r1658, %r1656;
	mov.u32 	%r1659, %r1656;
	mov.u32 	%r1660, %r1656;
	mov.u32 	%r1661, %r1656;
	mov.u32 	%r1662, %r1656;
	mov.u32 	%r1663, %r1656;
	mov.u32 	%r1664, %r1656;
	mov.u32 	%r1665, %r1656;
	mov.u32 	%r1666, %r1656;
	mov.u32 	%r1667, %r1656;
	mov.u32 	%r1668, %r1656;
	mov.u32 	%r1669, %r1656;
	mov.u32 	%r1670, %r1656;
	mov.u32 	%r1671, %r1656;
	mov.u32 	%r1672, %r1656;
	mov.u32 	%r1673, %r1656;
	mov.u32 	%r1674, %r1656;
	mov.u32 	%r1675, %r1656;
	mov.u32 	%r1676, %r1656;
	mov.u32 	%r1677, %r1656;
	mov.u32 	%r1678, %r1656;
	mov.u32 	%r1679, %r1656;
	mov.u32 	%r1680, %r1656;
	mov.u32 	%r1681, %r1656;
	mov.u32 	%r1682, %r1656;
	mov.u32 	%r1683, %r1656;
	mov.u32 	%r1684, %r1656;
	mov.u32 	%r1685, %r1656;
	mov.u32 	%r1686, %r1656;
	mov.u32 	%r1687, %r1656;
	mov.u32 	%r1688, %r1656;
	mov.u32 	%r1689, %r1656;
	mov.u32 	%r1690, %r1656;
	mov.u32 	%r1691, %r1656;
	mov.u32 	%r1692, %r1656;
	mov.u32 	%r1693, %r1656;
	mov.u32 	%r1694, %r1656;
	mov.u32 	%r1695, %r1656;
	mov.u32 	%r1696, %r1656;
	mov.u32 	%r1697, %r1656;
	mov.u32 	%r1698, %r1656;
	mov.u32 	%r1699, %r1656;
	mov.u32 	%r1700, %r1656;
	mov.u32 	%r1701, %r1656;
	mov.u32 	%r1702, %r1656;
	mov.u32 	%r1703, %r1656;
	mov.u32 	%r1704, %r1656;
	mov.u32 	%r1705, %r1656;
	mov.u32 	%r1706, %r1656;
	mov.u32 	%r1707, %r1656;
	mov.u32 	%r1708, %r1656;
	mov.u32 	%r1709, %r1656;
	mov.u32 	%r1710, %r1656;
	mov.u32 	%r1711, %r1656;
	mov.u32 	%r1712, %r1656;
	mov.u32 	%r1713, %r1656;
	mov.u32 	%r1714, %r1656;
	mov.u32 	%r1715, %r1656;
	mov.u32 	%r1716, %r1656;
	mov.u32 	%r1717, %r1656;
	mov.u32 	%r1718, %r1656;
	mov.u32 	%r1719, %r1656;
	mov.u32 	%r1720, %r1656;
	mov.u32 	%r1721, %r1656;
	mov.u32 	%r1722, %r1656;
	mov.u32 	%r1723, %r1656;
	mov.u32 	%r1724, %r1656;
	mov.u32 	%r1725, %r1656;
	mov.u32 	%r1726, %r1656;
	mov.u32 	%r1727, %r1656;
	mov.u32 	%r1728, %r1656;
	mov.u32 	%r1729, %r1656;
	mov.u32 	%r1730, %r1656;
	mov.u32 	%r1731, %r1656;
	mov.u32 	%r1732, %r1656;
	mov.u32 	%r1733, %r1656;
	mov.u32 	%r1734, %r1656;
	mov.u32 	%r1735, %r1656;
	mov.u32 	%r1736, %r1656;
	mov.u32 	%r1737, %r1656;
	mov.u32 	%r1738, %r1656;
	mov.u32 	%r1739, %r1656;
	mov.u32 	%r1740, %r1656;
	mov.u32 	%r1741, %r1656;
	mov.u32 	%r1742, %r1656;
	mov.u32 	%r1743, %r1656;
	mov.u32 	%r1744, %r1656;
	mov.u32 	%r1745, %r1656;
	mov.u32 	%r1746, %r1656;
	mov.u32 	%r1747, %r1656;
	mov.u32 	%r1748, %r1656;
	mov.u32 	%r1749, %r1656;
	mov.u32 	%r1750, %r1656;
	mov.u32 	%r1751, %r1656;
	mov.u32 	%r1752, %r1656;
	mov.u32 	%r1753, %r1656;
	mov.u32 	%r1754, %r1656;
	mov.u32 	%r1755, %r1656;
	mov.u32 	%r1756, %r1656;
	mov.u32 	%r1757, %r1656;
	mov.u32 	%r1758, %r1656;
	mov.u32 	%r1759, %r1656;
	mov.u32 	%r1760, %r1656;
	mov.u32 	%r1761, %r1656;
	mov.u32 	%r1762, %r1656;
	mov.u32 	%r1763, %r1656;
	mov.u32 	%r1764, %r1656;
	mov.u32 	%r1765, %r1656;
	mov.u32 	%r1766, %r1656;
	mov.u32 	%r1767, %r1656;
	mov.u32 	%r1768, %r1656;
	mov.u32 	%r1769, %r1656;
	mov.u32 	%r1770, %r1656;
	mov.u32 	%r1771, %r1656;
	mov.u32 	%r1772, %r1656;
	mov.u32 	%r1773, %r1656;
	mov.u32 	%r1774, %r1656;
	mov.u32 	%r1775, %r1656;
	mov.u32 	%r1776, %r1656;
	mov.u32 	%r1777, %r1656;
	mov.u32 	%r1778, %r1656;
	mov.u32 	%r1779, %r1656;
	mov.u32 	%r1780, %r1656;
	mov.u32 	%r1781, %r1656;
	mov.u32 	%r1782, %r1656;
	mov.u32 	%r1783, %r1656;
	mov.u32 	%r1784, %r1656;
$L__BB0_1:
	ld.param.u64 	%rd97, [main_kernel0_param_1];
	ld.param.u64 	%rd96, [main_kernel0_param_0];
	bar.sync 	0;
	cvt.u64.u32 	%rd68, %r1654;
	cvta.to.global.u64 	%rd69, %rd96;
	add.s64 	%rd70, %rd69, %rd68;
	ld.global.nc.v4.u32 	{%r1561, %r1562, %r1563, %r1564}, [%rd70];
	mov.u32 	%r1565, %tid.x;
	shl.b32 	%r1566, %r1565, 4;
	mov.u32 	%r1567, %tid.y;
	shl.b32 	%r1568, %r1567, 9;
	add.s32 	%r1569, %r1566, %r1568;
	mov.u32 	%r1570, _ZZ12main_kernel0E8A_shared;
	add.s32 	%r1571, %r1570, %r1569;
	st.shared.v4.u32 	[%r1571], {%r1561, %r1562, %r1563, %r1564};
	ld.global.nc.v4.u32 	{%r1572, %r1573, %r1574, %r1575}, [%rd70+524288];
	st.shared.v4.u32 	[%r1571+2048], {%r1572, %r1573, %r1574, %r1575};
	ld.global.nc.v4.u32 	{%r1576, %r1577, %r1578, %r1579}, [%rd70+1048576];
	st.shared.v4.u32 	[%r1571+4096], {%r1576, %r1577, %r1578, %r1579};
	ld.global.nc.v4.u32 	{%r1580, %r1581, %r1582, %r1583}, [%rd70+1572864];
	st.shared.v4.u32 	[%r1571+6144], {%r1580, %r1581, %r1582, %r1583};
	cvt.u64.u32 	%rd71, %r1655;
	cvta.to.global.u64 	%rd72, %rd97;
	add.s64 	%rd73, %rd72, %rd71;
	ld.global.nc.v4.u32 	{%r1584, %r1585, %r1586, %r1587}, [%rd73];
	mov.u32 	%r1588, _ZZ12main_kernel0E8B_shared;
	add.s32 	%r1589, %r1588, %r1569;
	st.shared.v4.u32 	[%r1589], {%r1584, %r1585, %r1586, %r1587};
	ld.global.nc.v4.u32 	{%r1590, %r1591, %r1592, %r1593}, [%rd73+524288];
	st.shared.v4.u32 	[%r1589+2048], {%r1590, %r1591, %r1592, %r1593};
	ld.global.nc.v4.u32 	{%r1594, %r1595, %r1596, %r1597}, [%rd73+1048576];
	st.shared.v4.u32 	[%r1589+4096], {%r1594, %r1595, %r1596, %r1597};
	ld.global.nc.v4.u32 	{%r1598, %r1599, %r1600, %r1601}, [%rd73+1572864];
	st.shared.v4.u32 	[%r1589+6144], {%r1598, %r1599, %r1600, %r1601};
	ld.global.nc.v4.u32 	{%r1602, %r1603, %r1604, %r1605}, [%rd73+2097152];
	st.shared.v4.u32 	[%r1589+8192], {%r1602, %r1603, %r1604, %r1605};
	ld.global.nc.v4.u32 	{%r1606, %r1607, %r1608, %r1609}, [%rd73+2621440];
	st.shared.v4.u32 	[%r1589+10240], {%r1606, %r1607, %r1608, %r1609};
	ld.global.nc.v4.u32 	{%r1610, %r1611, %r1612, %r1613}, [%rd73+3145728];
	st.shared.v4.u32 	[%r1589+12288], {%r1610, %r1611, %r1612, %r1613};
	ld.global.nc.v4.u32 	{%r1614, %r1615, %r1616, %r1617}, [%rd73+3670016];
	st.shared.v4.u32 	[%r1589+14336], {%r1614, %r1615, %r1616, %r1617};
	bar.sync 	0;
	mov.u32 	%r1618, %tid.z;
	shl.b32 	%r1619, %r1618, 12;
	and.b32  	%r1620, %r1565, 240;
	or.b32  	%r1621, %r1619, %r1620;
	shl.b32 	%r1622, %r1565, 6;
	and.b32  	%r1623, %r1622, 960;
	add.s32 	%r1624, %r1621, %r1623;
	cvt.u64.u32 	%rd74, %r1624;
	cvt.u64.u32 	%rd75, %r1570;
	cvta.shared.u64 	%rd76, %rd75;
	add.s64 	%rd16, %rd76, %rd74;
	// begin inline asm
	{ .reg .u64 addr; cvta.to.shared.u64 addr, %rd16; cvt.u32.u64 %r281, addr; }

	// end inline asm
	// begin inline asm
	ldmatrix.sync.aligned.m8n8.x4.shared.b16{%r282, %r283, %r284, %r285}, [%r281];

	// end inline asm
	and.b32  	%r1625, %r1622, 448;
	shl.b32 	%r1626, %r1567, 12;
	or.b32  	%r1627, %r1625, %r1626;
	shl.b32 	%r1628, %r1565, 5;
	and.b32  	%r1629, %r1628, 7680;
	add.s32 	%r1630, %r1627, %r1629;
	shl.b32 	%r1631, %r1565, 1;
	and.b32  	%r1632, %r1631, 16;
	or.b32  	%r1633, %r1630, %r1632;
	cvt.u64.u32 	%rd77, %r1633;
	cvt.u64.u32 	%rd78, %r1588;
	cvta.shared.u64 	%rd79, %rd78;
	add.s64 	%rd53, %rd79, %rd77;
	// begin inline asm
	{ .reg .u64 addr; cvta.to.shared.u64 addr, %rd53; cvt.u32.u64 %r287, addr; }

	// end inline asm
	// begin inline asm
	ldmatrix.sync.aligned.m8n8.x4.shared.b16{%r288, %r289, %r290, %r291}, [%r287];

	// end inline asm
	// begin inline asm
	mma.sync.aligned.m16n8k32.row.col.s32.s8.s8.s32{%r293, %r294, %r295, %r296}, {%r282, %r283, %r284, %r285}, {%r288, %r289}, {%r1783, %r1782, %r1781, %r1780};

	// end inline asm
	// begin inline asm
	mma.sync.aligned.m16n8k32.row.col.s32.s8.s8.s32{%r307, %r308, %r309, %r310}, {%r282, %r283, %r284, %r285}, {%r290, %r291}, {%r1779, %r1778, %r1777, %r1776};

	// end inline asm
	add.s64 	%rd18, %rd16, 32;
	// begin inline asm
	{ .reg .u64 addr; cvta.to.shared.u64 addr, %rd18; cvt.u32.u64 %r321, addr; }

	// end inline asm
	// begin inline asm
	ldmatrix.sync.aligned.m8n8.x4.shared.b16{%r322, %r323, %r324, %r325}, [%r321];

	// end inline asm
	add.s64 	%rd55, %rd53, 32;
	// begin inline asm
	{ .reg .u64 addr; cvta.to.shared.u64 addr, %rd55; cvt.u32.u64 %r327, addr; }

	// end inline asm
	// begin inline asm
	ldmatrix.sync.aligned.m8n8.x4.shared.b16{%r328, %r329, %r330, %r331}, [%r327];

	// end inline asm
	// begin inline asm
	mma.sync.aligned.m16n8k32.row.col.s32.s8.s8.s32{%r1783, %r1782, %r1781, %r1780}, {%r322, %r323, %r324, %r325}, {%r328, %r329}, {%r293, %r294, %r295, %r296};

	// end inline asm
	// begin inline asm
	mma.sync.aligned.m16n8k32.row.col.s32.s8.s8.s32{%r1779, %r1778, %r1777, %r1776}, {%r322, %r323, %r324, %r325}, {%r330, %r331}, {%r307, %r308, %r309, %r310};

	// end inline asm
	// begin inline asm
	{ .reg .u64 addr; cvta.to.shared.u64 addr, %rd16; cvt.u32.u64 %r361, addr; }

	// end inline asm
	// begin inline asm
	ldmatrix.sync.aligned.m8n8.x4.shared.b16{%r362, %r363, %r364, %r365}, [%r361];

	// end inline asm
	add.s64 	%rd57, %rd53, 1024;
	// begin inline asm
	{ .reg .u64 addr; cvta.to.shared.u64 addr, %rd57; cvt.u32.u64 %r367, addr; }

	// end inline asm
	// begin inline asm
	ldmatrix.sync.aligned.m8n8.x4.shared.b16{%r368, %r369, %r370, %r371}, [%r367];

	// end inline asm
	// begin inline asm
	mma.sync.aligned.m16n8k32.row.col.s32.s8.s8.s32{%r373, %r374, %r375, %r376}, {%r362, %r363, %r364, %r365}, {%r368, %r369}, {%r1775, %r1774, %r1773, %r1772};

	// end inline asm
	// begin inline asm
	mma.sync.aligned.m16n8k32.row.col.s32.s8.s8.s32{%r387, %r388, %r389, %r390}, {%r362, %r363, %r364, %r365}, {%r370, %r371}, {%r1771, %r1770, %r1769, %r1768};

	// end inline asm
	// begin inline asm
	{ .reg .u64 addr; cvta.to.shared.u64 addr, %rd18; cvt.u32.u64 %r401, addr; }

	// end inline asm
	// begin inline asm
	ldmatrix.sync.aligned.m8n8.x4.shared.b16{%r402, %r403, %r404, %r405}, [%r401];

	// end inline asm
	add.s64 	%rd59, %rd53, 1056;
	// begin inline asm
	{ .reg .u64 addr; cvta.to.shared.u64 addr, %rd59; cvt.u32.u64 %r407, addr; }

	// end inline asm
	// begin inline asm
	ldmatrix.sync.aligned.m8n8.x4.shared.b16{%r408, %r409, %r410, %r411}, [%r407];

	// end inline asm
	// begin inline asm
	mma.sync.aligned.m16n8k32.row.col.s32.s8.s8.s32{%r1775, %r1774, %r1773, %r1772}, {%r402, %r403, %r404, %r405}, {%r408, %r409}, {%r373, %r374, %r375, %r376};

	// end inline asm
	// begin inline asm
	mma.sync.aligned.m16n8k32.row.col.s32.s8.s8.s32{%r1771, %r1770, %r1769, %r1768}, {%r402, %r403, %r404, %r405}, {%r410, %r411}, {%r387, %r388, %r389, %r390};

	// end inline asm
	// begin inline asm
	{ .reg .u64 addr; cvta.to.shared.u64 addr, %rd16; cvt.u32.u64 %r441, addr; }

	// end inline asm
	// begin inline asm
	ldmatrix.sync.aligned.m8n8.x4.shared.b16{%r442, %r443, %r444, %r445}, [%r441];

	// end inline asm
	add.s64 	%rd61, %rd53, 2048;
	// begin inline asm
	{ .reg .u64 addr; cvta.to.shared.u64 addr, %rd61; cvt.u32.u64 %r447, addr; }

	// end inline asm
	// begin inline asm
	ldmatrix.sync.aligned.m8n8.x4.shared.b16{%r448, %r449, %r450, %r451}, [%r447];

	// end inline asm
	// begin inline asm
	mma.sync.aligned.m16n8k32.row.col.s32.s8.s8.s32{%r453, %r454, %r455, %r456}, {%r442, %r443, %r444, %r445}, {%r448, %r449}, {%r1767, %r1766, %r1765, %r1764};

	// end inline asm
	// begin inline asm
	mma.sync.aligned.m16n8k32.row.col.s32.s8.s8.s32{%r467, %r468, %r469, %r470}, {%r442, %r443, %r444, %r445}, {%r450, %r451}, {%r1763, %r1762, %r1761, %r1760};

	// end inline asm
	// begin inline asm
	{ .reg .u64 addr; cvta.to.shared.u64 addr, %rd18; cvt.u32.u64 %r481, addr; }

	// end inline asm
	// begin inline asm
	ldmatrix.sync.aligned.m8n8.x4.shared.b16{%r482, %r483, %r484, %r485}, [%r481];

	// end inline asm
	add.s64 	%rd63, %rd53, 2080;
	// begin inline asm
	{ .reg .u64 addr; cvta.to.shared.u64 addr, %rd63; cvt.u32.u64 %r487, addr; }

	// end inline asm
	// begin inline asm
	ldmatrix.sync.aligned.m8n8.x4.shared.b16{%r488, %r489, %r490, %r491}, [%r487];

	// end inline asm
	// begin inline asm
	mma.sync.aligned.m16n8k32.row.col.s32.s8.s8.s32{%r1767, %r1766, %r1765, %r1764}, {%r482, %r483, %r484, %r485}, {%r488, %r489}, {%r453, %r454, %r455, %r456};

	// end inline asm
	// begin inline asm
	mma.sync.aligned.m16n8k32.row.col.s32.s8.s8.s32{%r1763, %r1762, %r1761, %r1760}, {%r482, %r483, %r484, %r485}, {%r490, %r491}, {%r467, %r468, %r469, %r470};

	// end inline asm
	// begin inline asm
	{ .reg .u64 addr; cvta.to.shared.u64 addr, %rd16; cvt.u32.u64 %r521, addr; }

	// end inline asm
	// begin inline asm
	ldmatrix.sync.aligned.m8n8.x4.shared.b16{%r522, %r523, %r524, %r525}, [%r521];

	// end inline asm
	add.s64 	%rd65, %rd53, 3072;
	// begin inline asm
	{ .reg .u64 addr; cvta.to.shared.u64 addr, %rd65; cvt.u32.u64 %r527, addr; }

	// end inline asm
	// begin inline asm
	ldmatrix.sync.aligned.m8n8.x4.shared.b16{%r528, %r529, %r530, %r531}, [%r527];

	// end inline asm
	// begin inline asm
	mma.sync.aligned.m16n8k32.row.col.s32.s8.s8.s32{%r533, %r534, %r535, %r536}, {%r522, %r523, %r524, %r525}, {%r528, %r529}, {%r1759, %r1758, %r1757, %r1756};

	// end inline asm
	// begin inline asm
	mma.sync.aligned.m16n8k32.row.col.s32.s8.s8.s32{%r547, %r548, %r549, %r550}, {%r522, %r523, %r524, %r525}, {%r530, %r531}, {%r1755, %r1754, %r1753, %r1752};

	// end inline asm
	// begin inline asm
	{ .reg .u64 addr; cvta.to.shared.u64 addr, %rd18; cvt.u32.u64 %r561, addr; }

	// end inline asm
	// begin inline asm
	ldmatrix.sync.aligned.m8n8.x4.shared.b16{%r562, %r563, %r564, %r565}, [%r561];

	// end inline asm
	add.s64 	%rd67, %rd53, 3104;
	// begin inline asm
	{ .reg .u64 addr; cvta.to.shared.u64 addr, %rd67; cvt.u32.u64 %r567, addr; }

	// end inline asm
	// begin inline asm
	ldmatrix.sync.aligned.m8n8.x4.shared.b16{%r568, %r569, %r570, %r571}, [%r567];

	// end inline asm
	// begin inline asm
	mma.sync.aligned.m16n8k32.row.col.s32.s8.s8.s32{%r1759, %r1758, %r1757, %r1756}, {%r562, %r563, %r564, %r565}, {%r568, %r569}, {%r533, %r534, %r535, %r536};

	// end inline asm
	// begin inline asm
	mma.sync.aligned.m16n8k32.row.col.s32.s8.s8.s32{%r1755, %r1754, %r1753, %r1752}, {%r562, %r563, %r564, %r565}, {%r570, %r571}, {%r547, %r548, %r549, %r550};

	// end inline asm
	add.s64 	%rd32, %rd16, 1024;
	// begin inline asm
	{ .reg .u64 addr; cvta.to.shared.u64 addr, %rd32; cvt.u32.u64 %r601, addr; }

	// end inline asm
	// begin inline asm
	ldmatrix.sync.aligned.m8n8.x4.shared.b16{%r602, %r603, %r604, %r605}, [%r601];

	// end inline asm
	// begin inline asm
	{ .reg .u64 addr; cvta.to.shared.u64 addr, %rd53; cvt.u32.u64 %r607, addr; }

	// end inline asm
	// begin inline asm
	ldmatrix.sync.aligned.m8n8.x4.shared.b16{%r608, %r609, %r610, %r611}, [%r607];

	// end inline asm
	// begin inline asm
	mma.sync.aligned.m16n8k32.row.col.s32.s8.s8.s32{%r613, %r614, %r615, %r616}, {%r602, %r603, %r604, %r605}, {%r608, %r609}, {%r1751, %r1750, %r1749, %r1748};

	// end inline asm
	// begin inline asm
	mma.sync.aligned.m16n8k32.row.col.s32.s8.s8.s32{%r627, %r628, %r629, %r630}, {%r602, %r603, %r604, %r605}, {%r610, %r611}, {%r1747, %r1746, %r1745, %r1744};

	// end inline asm
	add.s64 	%rd34, %rd16, 1056;
	// begin inline asm
	{ .reg .u64 addr; cvta.to.shared.u64 addr, %rd34; cvt.u32.u64 %r641, addr; }

	// end inline asm
	// begin inline asm
	ldmatrix.sync.aligned.m8n8.x4.shared.b16{%r642, %r643, %r644, %r645}, [%r641];

	// end inline asm
	// begin inline asm
	{ .reg .u64 addr; cvta.to.shared.u64 addr, %rd55; cvt.u32.u64 %r647, addr; }

	// end inline asm
	// begin inline asm
	ldmatrix.sync.aligned.m8n8.x4.shared.b16{%r648, %r649, %r650, %r651}, [%r647];

	// end inline asm
	// begin inline asm
	mma.sync.aligned.m16n8k32.row.col.s32.s8.s8.s32{%r1751, %r1750, %r1749, %r1748}, {%r642, %r643, %r644, %r645}, {%r648, %r649}, {%r613, %r614, %r615, %r616};

	// end inline asm
	// begin inline asm
	mma.sync.aligned.m16n8k32.row.col.s32.s8.s8.s32{%r1747, %r1746, %r1745, %r1744}, {%r642, %r643, %r644, %r645}, {%r650, %r651}, {%r627, %r628, %r629, %r630};

	// end inline asm
	// begin inline asm
	{ .reg .u64 addr; cvta.to.shared.u64 addr, %rd32; cvt.u32.u64 %r681, addr; }

	// end inline asm
	// begin inline asm
	ldmatrix.sync.aligned.m8n8.x4.shared.b16{%r682, %r683, %r684, %r685}, [%r681];

	// end inline asm
	// begin inline asm
	{ .reg .u64 addr; cvta.to.shared.u64 addr, %rd57; cvt.u32.u64 %r687, addr; }

	// end inline asm
	// begin inline asm
	ldmatrix.sync.aligned.m8n8.x4.shared.b16{%r688, %r689, %r690, %r691}, [%r687];

	// end inline asm
	// begin inline asm
	mma.sync.aligned.m16n8k32.row.col.s32.s8.s8.s32{%r693, %r694, %r695, %r696}, {%r682, %r683, %r684, %r685}, {%r688, %r689}, {%r1743, %r1742, %r1741, %r1740};

	// end inline asm
	// begin inline asm
	mma.sync.aligned.m16n8k32.row.col.s32.s8.s8.s32{%r707, %r708, %r709, %r710}, {%r682, %r683, %r684, %r685}, {%r690, %r691}, {%r1739, %r1738, %r1737, %r1736};

	// end inline asm
	// begin inline asm
	{ .reg .u64 addr; cvta.to.shared.u64 addr, %rd34; cvt.u32.u64 %r721, addr; }

	// end inline asm
	// begin inline asm
	ldmatrix.sync.aligned.m8n8.x4.shared.b16{%r722, %r723, %r724, %r725}, [%r721];

	// end inline asm
	// begin inline asm
	{ .reg .u64 addr; cvta.to.shared.u64 addr, %rd59; cvt.u32.u64 %r727, addr; }

	// end inline asm
	// begin inline asm
	ldmatrix.sync.aligned.m8n8.x4.shared.b16{%r728, %r729, %r730, %r731}, [%r727];

	// end inline asm
	// begin inline asm
	mma.sync.aligned.m16n8k32.row.col.s32.s8.s8.s32{%r1743, %r1742, %r1741, %r1740}, {%r722, %r723, %r724, %r725}, {%r728, %r729}, {%r693, %r694, %r695, %r696};

	// end inline asm
	// begin inline asm
	mma.sync.aligned.m16n8k32.row.col.s32.s8.s8.s32{%r1739, %r1738, %r1737, %r1736}, {%r722, %r723, %r724, %r725}, {%r730, %r731}, {%r707, %r708, %r709, %r710};

	// end inline asm
	// begin inline asm
	{ .reg .u64 addr; cvta.to.shared.u64 addr, %rd32; cvt.u32.u64 %r761, addr; }

	// end inline asm
	// begin inline asm
	ldmatrix.sync.aligned.m8n8.x4.shared.b16{%r762, %r763, %r764, %r765}, [%r761];

	// end inline asm
	// begin inline asm
	{ .reg .u64 addr; cvta.to.shared.u64 addr, %rd61; cvt.u32.u64 %r767, addr; }

	// end inline asm
	// begin inline asm
	ldmatrix.sync.aligned.m8n8.x4.shared.b16{%r768, %r769, %r770, %r771}, [%r767];

	// end inline asm
	// begin inline asm
	mma.sync.aligned.m16n8k32.row.col.s32.s8.s8.s32{%r773, %r774, %r775, %r776}, {%r762, %r763, %r764, %r765}, {%r768, %r769}, {%r1735, %r1734, %r1733, %r1732};

	// end inline asm
	// begin inline asm
	mma.sync.aligned.m16n8k32.row.col.s32.s8.s8.s32{%r787, %r788, %r789, %r790}, {%r762, %r763, %r764, %r765}, {%r770, %r771}, {%r1731, %r1730, %r1729, %r1728};

	// end inline asm
	// begin inline asm
	{ .reg .u64 addr; cvta.to.shared.u64 addr, %rd34; cvt.u32.u64 %r801, addr; }

	// end inline asm
	// begin inline asm
	ldmatrix.sync.aligned.m8n8.x4.shared.b16{%r802, %r803, %r804, %r805}, [%r801];

	// end inline asm
	// begin inline asm
	{ .reg .u64 addr; cvta.to.shared.u64 addr, %rd63; cvt.u32.u64 %r807, addr; }

	// end inline asm
	// begin inline asm
	ldmatrix.sync.aligned.m8n8.x4.shared.b16{%r808, %r809, %r810, %r811}, [%r807];

	// end inline asm
	// begin inline asm
	mma.sync.aligned.m16n8k32.row.col.s32.s8.s8.s32{%r1735, %r1734, %r1733, %r1732}, {%r802, %r803, %r804, %r805}, {%r808, %r809}, {%r773, %r774, %r775, %r776};

	// end inline asm
	// begin inline asm
	mma.sync.aligned.m16n8k32.row.col.s32.s8.s8.s32{%r1731, %r1730, %r1729, %r1728}, {%r802, %r803, %r804, %r805}, {%r810, %r811}, {%r787, %r788, %r789, %r790};

	// end inline asm
	// begin inline asm
	{ .reg .u64 addr; cvta.to.shared.u64 addr, %rd32; cvt.u32.u64 %r841, addr; }

	// end inline asm
	// begin inline asm
	ldmatrix.sync.aligned.m8n8.x4.shared.b16{%r842, %r843, %r844, %r845}, [%r841];

	// end inline asm
	// begin inline asm
	{ .reg .u64 addr; cvta.to.shared.u64 addr, %rd65; cvt.u32.u64 %r847, addr; }

	// end inline asm
	// begin inline asm
	ldmatrix.sync.aligned.m8n8.x4.shared.b16{%r848, %r849, %r850, %r851}, [%r847];

	// end inline asm
	// begin inline asm
	mma.sync.aligned.m16n8k32.row.col.s32.s8.s8.s32{%r853, %r854, %r855, %r856}, {%r842, %r843, %r844, %r845}, {%r848, %r849}, {%r1727, %r1726, %r1725, %r1724};

	// end inline asm
	// begin inline asm
	mma.sync.aligned.m16n8k32.row.col.s32.s8.s8.s32{%r867, %r868, %r869, %r870}, {%r842, %r843, %r844, %r845}, {%r850, %r851}, {%r1723, %r1722, %r1721, %r1720};

	// end inline asm
	// begin inline asm
	{ .reg .u64 addr; cvta.to.shared.u64 addr, %rd34; cvt.u32.u64 %r881, addr; }

	// end inline asm
	// begin inline asm
	ldmatrix.sync.aligned.m8n8.x4.shared.b16{%r882, %r883, %r884, %r885}, [%r881];

	// end inline asm
	// begin inline asm
	{ .reg .u64 addr; cvta.to.shared.u64 addr, %rd67; cvt.u32.u64 %r887, addr; }

	// end inline asm
	// begin inline asm
	ldmatrix.sync.aligned.m8n8.x4.shared.b16{%r888, %r889, %r890, %r891}, [%r887];

	// end inline asm
	// begin inline asm
	mma.sync.aligned.m16n8k32.row.col.s32.s8.s8.s32{%r1727, %r1726, %r1725, %r1724}, {%r882, %r883, %r884, %r885}, {%r888, %r889}, {%r853, %r854, %r855, %r856};

	// end inline asm
	// begin inline asm
	mma.sync.aligned.m16n8k32.row.col.s32.s8.s8.s32{%r1723, %r1722, %r1721, %r1720}, {%r882, %r883, %r884, %r885}, {%r890, %r891}, {%r867, %r868, %r869, %r870};

	// end inline asm
	add.s64 	%rd48, %rd16, 2048;
	// begin inline asm
	{ .reg .u64 addr; cvta.to.shared.u64 addr, %rd48; cvt.u32.u64 %r921, addr; }

	// end inline asm
	// begin inline asm
	ldmatrix.sync.aligned.m8n8.x4.shared.b16{%r922, %r923, %r924, %r925}, [%r921];

	// end inline asm
	// begin inline asm
	{ .reg .u64 addr; cvta.to.shared.u64 addr, %rd53; cvt.u32.u64 %r927, addr; }

	// end inline asm
	// begin inline asm
	ldmatrix.sync.aligned.m8n8.x4.shared.b16{%r928, %r929, %r930, %r931}, [%r927];

	// end inline asm
	// begin inline asm
	mma.sync.aligned.m16n8k32.row.col.s32.s8.s8.s32{%r933, %r934, %r935, %r936}, {%r922, %r923, %r924, %r925}, {%r928, %r929}, {%r1719, %r1718, %r1717, %r1716};

	// end inline asm
	// begin inline asm
	mma.sync.aligned.m16n8k32.row.col.s32.s8.s8.s32{%r947, %r948, %r949, %r950}, {%r922, %r923, %r924, %r925}, {%r930, %r931}, {%r1715, %r1714, %r1713, %r1712};

	// end inline asm
	add.s64 	%rd50, %rd16, 2080;
	// begin inline asm
	{ .reg .u64 addr; cvta.to.shared.u64 addr, %rd50; cvt.u32.u64 %r961, addr; }

	// end inline asm
	// begin inline asm
	ldmatrix.sync.aligned.m8n8.x4.shared.b16{%r962, %r963, %r964, %r965}, [%r961];

	// end inline asm
	// begin inline asm
	{ .reg .u64 addr; cvta.to.shared.u64 addr, %rd55; cvt.u32.u64 %r967, addr; }

	// end inline asm
	// begin inline asm
	ldmatrix.sync.aligned.m8n8.x4.shared.b16{%r968, %r969, %r970, %r971}, [%r967];

	// end inline asm
	// begin inline asm
	mma.sync.aligned.m16n8k32.row.col.s32.s8.s8.s32{%r1719, %r1718, %r1717, %r1716}, {%r962, %r963, %r964, %r965}, {%r968, %r969}, {%r933, %r934, %r935, %r936};

	// end inline asm
	// begin inline asm
	mma.sync.aligned.m16n8k32.row.col.s32.s8.s8.s32{%r1715, %r1714, %r1713, %r1712}, {%r962, %r963, %r964, %r965}, {%r970, %r971}, {%r947, %r948, %r949, %r950};

	// end inline asm
	// begin inline asm
	{ .reg .u64 addr; cvta.to.shared.u64 addr, %rd48; cvt.u32.u64 %r1001, addr; }

	// end inline asm
	// begin inline asm
	ldmatrix.sync.aligned.m8n8.x4.shared.b16{%r1002, %r1003, %r1004, %r1005}, [%r1001];

	// end inline asm
	// begin inline asm
	{ .reg .u64 addr; cvta.to.shared.u64 addr, %rd57; cvt.u32.u64 %r1007, addr; }

	// end inline asm
	// begin inline asm
	ldmatrix.sync.aligned.m8n8.x4.shared.b16{%r1008, %r1009, %r1010, %r1011}, [%r1007];

	// end inline asm
	// begin inline asm
	mma.sync.aligned.m16n8k32.row.col.s32.s8.s8.s32{%r1013, %r1014, %r1015, %r1016}, {%r1002, %r1003, %r1004, %r1005}, {%r1008, %r1009}, {%r1711, %r1710, %r1709, %r1708};

	// end inline asm
	// begin inline asm
	mma.sync.aligned.m16n8k32.row.col.s32.s8.s8.s32{%r1027, %r1028, %r1029, %r1030}, {%r1002, %r1003, %r1004, %r1005}, {%r1010, %r1011}, {%r1707, %r1706, %r1705, %r1704};

	// end inline asm
	// begin inline asm
	{ .reg .u64 addr; cvta.to.shared.u64 addr, %rd50; cvt.u32.u64 %r1041, addr; }

	// end inline asm
	// begin inline asm
	ldmatrix.sync.aligned.m8n8.x4.shared.b16{%r1042, %r1043, %r1044, %r1045}, [%r1041];

	// end inline asm
	// begin inline asm
	{ .reg .u64 addr; cvta.to.shared.u64 addr, %rd59; cvt.u32.u64 %r1047, addr; }

	// end inline asm
	// begin inline asm
	ldmatrix.sync.aligned.m8n8.x4.shared.b16{%r1048, %r1049, %r1050, %r1051}, [%r1047];

	// end inline asm
	// begin inline asm
	mma.sync.aligned.m16n8k32.row.col.s32.s8.s8.s32{%r1711, %r1710, %r1709, %r1708}, {%r1042, %r1043, %r1044, %r1045}, {%r1048, %r1049}, {%r1013, %r1014, %r1015, %r1016};

	// end inline asm
	// begin inline asm
	mma.sync.aligned.m16n8k32.row.col.s32.s8.s8.s32{%r1707, %r1706, %r1705, %r1704}, {%r1042, %r1043, %r1044, %r1045}, {%r1050, %r1051}, {%r1027, %r1028, %r1029, %r1030};

	// end inline asm
	// begin inline asm
	{ .reg .u64 addr; cvta.to.shared.u64 addr, %rd48; cvt.u32.u64 %r1081, addr; }

	// end inline asm
	// begin inline asm
	ldmatrix.sync.aligned.m8n8.x4.shared.b16{%r1082, %r1083, %r1084, %r1085}, [%r1081];

	// end inline asm
	// begin inline asm
	{ .reg .u64 addr; cvta.to.shared.u64 addr, %rd61; cvt.u32.u64 %r1087, addr; }

	// end inline asm
	// begin inline asm
	ldmatrix.sync.aligned.m8n8.x4.shared.b16{%r1088, %r1089, %r1090, %r1091}, [%r1087];

	// end inline asm
	// begin inline asm
	mma.sync.aligned.m16n8k32.row.col.s32.s8.s8.s32{%r1093, %r1094, %r1095, %r1096}, {%r1082, %r1083, %r1084, %r1085}, {%r1088, %r1089}, {%r1703, %r1702, %r1701, %r1700};

	// end inline asm
	// begin inline asm
	mma.sync.aligned.m16n8k32.row.col.s32.s8.s8.s32{%r1107, %r1108, %r1109, %r1110}, {%r1082, %r1083, %r1084, %r1085}, {%r1090, %r1091}, {%r1699, %r1698, %r1697, %r1696};

	// end inline asm
	// begin inline asm
	{ .reg .u64 addr; cvta.to.shared.u64 addr, %rd50; cvt.u32.u64 %r1121, addr; }

	// end inline asm
	// begin inline asm
	ldmatrix.sync.aligned.m8n8.x4.shared.b16{%r1122, %r1123, %r1124, %r1125}, [%r1121];

	// end inline asm
	// begin inline asm
	{ .reg .u64 addr; cvta.to.shared.u64 addr, %rd63; cvt.u32.u64 %r1127, addr; }

	// end inline asm
	// begin inline asm
	ldmatrix.sync.aligned.m8n8.x4.shared.b16{%r1128, %r1129, %r1130, %r1131}, [%r1127];

	// end inline asm
	// begin inline asm
	mma.sync.aligned.m16n8k32.row.col.s32.s8.s8.s32{%r1703, %r1702, %r1701, %r1700}, {%r1122, %r1123, %r1124, %r1125}, {%r1128, %r1129}, {%r1093, %r1094, %r1095, %r1096};

	// end inline asm
	// begin inline asm
	mma.sync.aligned.m16n8k32.row.col.s32.s8.s8.s32{%r1699, %r1698, %r1697, %r1696}, {%r1122, %r1123, %r1124, %r1125}, {%r1130, %r1131}, {%r1107, %r1108, %r1109, %r1110};

	// end inline asm
	// begin inline asm
	{ .reg .u64 addr; cvta.to.shared.u64 addr, %rd48; cvt.u32.u64 %r1161, addr; }

	// end inline asm
	// begin inline asm
	ldmatrix.sync.aligned.m8n8.x4.shared.b16{%r1162, %r1163, %r1164, %r1165}, [%r1161];

	// end inline asm
	// begin inline asm
	{ .reg .u64 addr; cvta.to.shared.u64 addr, %rd65; cvt.u32.u64 %r1167, addr; }

	// end inline asm
	// begin inline asm
	ldmatrix.sync.aligned.m8n8.x4.shared.b16{%r1168, %r1169, %r1170, %r1171}, [%r1167];

	// end inline asm
	// begin inline asm
	mma.sync.aligned.m16n8k32.row.col.s32.s8.s8.s32{%r1173, %r1174, %r1175, %r1176}, {%r1162, %r1163, %r1164, %r1165}, {%r1168, %r1169}, {%r1695, %r1694, %r1693, %r1692};

	// end inline asm
	// begin inline asm
	mma.sync.aligned.m16n8k32.row.col.s32.s8.s8.s32{%r1187, %r1188, %r1189, %r1190}, {%r1162, %r1163, %r1164, %r1165}, {%r1170, %r1171}, {%r1691, %r1690, %r1689, %r1688};

	// end inline asm
	// begin inline asm
	{ .reg .u64 addr; cvta.to.shared.u64 addr, %rd50; cvt.u32.u64 %r1201, addr; }

	// end inline asm
	// begin inline asm
	ldmatrix.sync.aligned.m8n8.x4.shared.b16{%r1202, %r1203, %r1204, %r1205}, [%r1201];

	// end inline asm
	// begin inline asm
	{ .reg .u64 addr; cvta.to.shared.u64 addr, %rd67; cvt.u32.u64 %r1207, addr; }

	// end inline asm
	// begin inline asm
	ldmatrix.sync.aligned.m8n8.x4.shared.b16{%r1208, %r1209, %r1210, %r1211}, [%r1207];

	// end inline asm
	// begin inline asm
	mma.sync.aligned.m16n8k32.row.col.s32.s8.s8.s32{%r1695, %r1694, %r1693, %r1692}, {%r1202, %r1203, %r1204, %r1205}, {%r1208, %r1209}, {%r1173, %r1174, %r1175, %r1176};

	// end inline asm
	// begin inline asm
	mma.sync.aligned.m16n8k32.row.col.s32.s8.s8.s32{%r1691, %r1690, %r1689, %r1688}, {%r1202, %r1203, %r1204, %r1205}, {%r1210, %r1211}, {%r1187, %r1188, %r1189, %r1190};

	// end inline asm
	add.s64 	%rd64, %rd16, 3072;
	// begin inline asm
	{ .reg .u64 addr; cvta.to.shared.u64 addr, %rd64; cvt.u32.u64 %r1241, addr; }

	// end inline asm
	// begin inline asm
	ldmatrix.sync.aligned.m8n8.x4.shared.b16{%r1242, %r1243, %r1244, %r1245}, [%r1241];

	// end inline asm
	// begin inline asm
	{ .reg .u64 addr; cvta.to.shared.u64 addr, %rd53; cvt.u32.u64 %r1247, addr; }

	// end inline asm
	// begin inline asm
	ldmatrix.sync.aligned.m8n8.x4.shared.b16{%r1248, %r1249, %r1250, %r1251}, [%r1247];

	// end inline asm
	// begin inline asm
	mma.sync.aligned.m16n8k32.row.col.s32.s8.s8.s32{%r1253, %r1254, %r1255, %r1256}, {%r1242, %r1243, %r1244, %r1245}, {%r1248, %r1249}, {%r1687, %r1686, %r1685, %r1684};

	// end inline asm
	// begin inline asm
	mma.sync.aligned.m16n8k32.row.col.s32.s8.s8.s32{%r1267, %r1268, %r1269, %r1270}, {%r1242, %r1243, %r1244, %r1245}, {%r1250, %r1251}, {%r1683, %r1682, %r1681, %r1680};

	// end inline asm
	add.s64 	%rd66, %rd16, 3104;
	// begin inline asm
	{ .reg .u64 addr; cvta.to.shared.u64 addr, %rd66; cvt.u32.u64 %r1281, addr; }

	// end inline asm
	// begin inline asm
	ldmatrix.sync.aligned.m8n8.x4.shared.b16{%r1282, %r1283, %r1284, %r1285}, [%r1281];

	// end inline asm
	// begin inline asm
	{ .reg .u64 addr; cvta.to.shared.u64 addr, %rd55; cvt.u32.u64 %r1287, addr; }

	// end inline asm
	// begin inline asm
	ldmatrix.sync.aligned.m8n8.x4.shared.b16{%r1288, %r1289, %r1290, %r1291}, [%r1287];

	// end inline asm
	// begin inline asm
	mma.sync.aligned.m16n8k32.row.col.s32.s8.s8.s32{%r1687, %r1686, %r1685, %r1684}, {%r1282, %r1283, %r1284, %r1285}, {%r1288, %r1289}, {%r1253, %r1254, %r1255, %r1256};

	// end inline asm
	// begin inline asm
	mma.sync.aligned.m16n8k32.row.col.s32.s8.s8.s32{%r1683, %r1682, %r1681, %r1680}, {%r1282, %r1283, %r1284, %r1285}, {%r1290, %r1291}, {%r1267, %r1268, %r1269, %r1270};

	// end inline asm
	// begin inline asm
	{ .reg .u64 addr; cvta.to.shared.u64 addr, %rd64; cvt.u32.u64 %r1321, addr; }

	// end inline asm
	// begin inline asm
	ldmatrix.sync.aligned.m8n8.x4.shared.b16{%r1322, %r1323, %r1324, %r1325}, [%r1321];

	// end inline asm
	// begin inline asm
	{ .reg .u64 addr; cvta.to.shared.u64 addr, %rd57; cvt.u32.u64 %r1327, addr; }

	// end inline asm
	// begin inline asm
	ldmatrix.sync.aligned.m8n8.x4.shared.b16{%r1328, %r1329, %r1330, %r1331}, [%r1327];

	// end inline asm
	// begin inline asm
	mma.sync.aligned.m16n8k32.row.col.s32.s8.s8.s32{%r1333, %r1334, %r1335, %r1336}, {%r1322, %r1323, %r1324, %r1325}, {%r1328, %r1329}, {%r1679, %r1678, %r1677, %r1676};

	// end inline asm
	// begin inline asm
	mma.sync.aligned.m16n8k32.row.col.s32.s8.s8.s32{%r1347, %r1348, %r1349, %r1350}, {%r1322, %r1323, %r1324, %r1325}, {%r1330, %r1331}, {%r1675, %r1674, %r1673, %r1672};

	// end inline asm
	// begin inline asm
	{ .reg .u64 addr; cvta.to.shared.u64 addr, %rd66; cvt.u32.u64 %r1361, addr; }

	// end inline asm
	// begin inline asm
	ldmatrix.sync.aligned.m8n8.x4.shared.b16{%r1362, %r1363, %r1364, %r1365}, [%r1361];

	// end inline asm
	// begin inline asm
	{ .reg .u64 addr; cvta.to.shared.u64 addr, %rd59; cvt.u32.u64 %r1367, addr; }

	// end inline asm
	// begin inline asm
	ldmatrix.sync.aligned.m8n8.x4.shared.b16{%r1368, %r1369, %r1370, %r1371}, [%r1367];

	// end inline asm
	// begin inline asm
	mma.sync.aligned.m16n8k32.row.col.s32.s8.s8.s32{%r1679, %r1678, %r1677, %r1676}, {%r1362, %r1363, %r1364, %r1365}, {%r1368, %r1369}, {%r1333, %r1334, %r1335, %r1336};

	// end inline asm
	// begin inline asm
	mma.sync.aligned.m16n8k32.row.col.s32.s8.s8.s32{%r1675, %r1674, %r1673, %r1672}, {%r1362, %r1363, %r1364, %r1365}, {%r1370, %r1371}, {%r1347, %r1348, %r1349, %r1350};

	// end inline asm
	// begin inline asm
	{ .reg .u64 addr; cvta.to.shared.u64 addr, %rd64; cvt.u32.u64 %r1401, addr; }

	// end inline asm
	// begin inline asm
	ldmatrix.sync.aligned.m8n8.x4.shared.b16{%r1402, %r1403, %r1404, %r1405}, [%r1401];

	// end inline asm
	// begin inline asm
	{ .reg .u64 addr; cvta.to.shared.u64 addr, %rd61; cvt.u32.u64 %r1407, addr; }

	// end inline asm
	// begin inline asm
	ldmatrix.sync.aligned.m8n8.x4.shared.b16{%r1408, %r1409, %r1410, %r1411}, [%r1407];

	// end inline asm
	// begin inline asm
	mma.sync.aligned.m16n8k32.row.col.s32.s8.s8.s32{%r1413, %r1414, %r1415, %r1416}, {%r1402, %r1403, %r1404, %r1405}, {%r1408, %r1409}, {%r1671, %r1670, %r1669, %r1668};

	// end inline asm
	// begin inline asm
	mma.sync.aligned.m16n8k32.row.col.s32.s8.s8.s32{%r1427, %r1428, %r1429, %r1430}, {%r1402, %r1403, %r1404, %r1405}, {%r1410, %r1411}, {%r1667, %r1666, %r1665, %r1664};

	// end inline asm
	// begin inline asm
	{ .reg .u64 addr; cvta.to.shared.u64 addr, %rd66; cvt.u32.u64 %r1441, addr; }

	// end inline asm
	// begin inline asm
	ldmatrix.sync.aligned.m8n8.x4.shared.b16{%r1442, %r1443, %r1444, %r1445}, [%r1441];

	// end inline asm
	// begin inline asm
	{ .reg .u64 addr; cvta.to.shared.u64 addr, %rd63; cvt.u32.u64 %r1447, addr; }

	// end inline asm
	// begin inline asm
	ldmatrix.sync.aligned.m8n8.x4.shared.b16{%r1448, %r1449, %r1450, %r1451}, [%r1447];

	// end inline asm
	// begin inline asm
	mma.sync.aligned.m16n8k32.row.col.s32.s8.s8.s32{%r1671, %r1670, %r1669, %r1668}, {%r1442, %r1443, %r1444, %r1445}, {%r1448, %r1449}, {%r1413, %r1414, %r1415, %r1416};

	// end inline asm
	// begin inline asm
	mma.sync.aligned.m16n8k32.row.col.s32.s8.s8.s32{%r1667, %r1666, %r1665, %r1664}, {%r1442, %r1443, %r1444, %r1445}, {%r1450, %r1451}, {%r1427, %r1428, %r1429, %r1430};

	// end inline asm
	// begin inline asm
	{ .reg .u64 addr; cvta.to.shared.u64 addr, %rd64; cvt.u32.u64 %r1481, addr; }

	// end inline asm
	// begin inline asm
	ldmatrix.sync.aligned.m8n8.x4.shared.b16{%r1482, %r1483, %r1484, %r1485}, [%r1481];

	// end inline asm
	// begin inline asm
	{ .reg .u64 addr; cvta.to.shared.u64 addr, %rd65; cvt.u32.u64 %r1487, addr; }

	// end inline asm
	// begin inline asm
	ldmatrix.sync.aligned.m8n8.x4.shared.b16{%r1488, %r1489, %r1490, %r1491}, [%r1487];

	// end inline asm
	// begin inline asm
	mma.sync.aligned.m16n8k32.row.col.s32.s8.s8.s32{%r1493, %r1494, %r1495, %r1496}, {%r1482, %r1483, %r1484, %r1485}, {%r1488, %r1489}, {%r1663, %r1662, %r1661, %r1660};

	// end inline asm
	// begin inline asm
	mma.sync.aligned.m16n8k32.row.col.s32.s8.s8.s32{%r1507, %r1508, %r1509, %r1510}, {%r1482, %r1483, %r1484, %r1485}, {%r1490, %r1491}, {%r1659, %r1658, %r1657, %r1656};

	// end inline asm
	// begin inline asm
	{ .reg .u64 addr; cvta.to.shared.u64 addr, %rd66; cvt.u32.u64 %r1521, addr; }

	// end inline asm
	// begin inline asm
	ldmatrix.sync.aligned.m8n8.x4.shared.b16{%r1522, %r1523, %r1524, %r1525}, [%r1521];

	// end inline asm
	// begin inline asm
	{ .reg .u64 addr; cvta.to.shared.u64 addr, %rd67; cvt.u32.u64 %r1527, addr; }

	// end inline asm
	// begin inline asm
	ldmatrix.sync.aligned.m8n8.x4.shared.b16{%r1528, %r1529, %r1530, %r1531}, [%r1527];

	// end inline asm
	// begin inline asm
	mma.sync.aligned.m16n8k32.row.col.s32.s8.s8.s32{%r1663, %r1662, %r1661, %r1660}, {%r1522, %r1523, %r1524, %r1525}, {%r1528, %r1529}, {%r1493, %r1494, %r1495, %r1496};

	// end inline asm
	// begin inline asm
	mma.sync.aligned.m16n8k32.row.col.s32.s8.s8.s32{%r1659, %r1658, %r1657, %r1656}, {%r1522, %r1523, %r1524, %r1525}, {%r1530, %r1531}, {%r1507, %r1508, %r1509, %r1510};

	// end inline asm
	add.s32 	%r1784, %r1784, 1;
	add.s32 	%r1655, %r1655, 64;
	add.s32 	%r1654, %r1654, 64;
	setp.ne.s32 	%p1, %r1784, 256;
	@%p1 bra 	$L__BB0_1;
	ld.param.u64 	%rd98, [main_kernel0_param_2];
	cvta.to.global.u64 	%rd80, %rd98;
	mov.u32 	%r1634, %tid.z;
	shl.b32 	%r1635, %r1634, 20;
	mov.u32 	%r1636, %ctaid.y;
	shl.b32 	%r1637, %r1636, 21;
	add.s32 	%r1638, %r1637, %r1635;
	mov.u32 	%r1639, %ctaid.x;
	shl.b32 	%r1640, %r1639, 8;
	mov.u32 	%r1641, %tid.y;
	shl.b32 	%r1642, %r1641, 6;
	add.s32 	%r1643, %r1638, %r1640;
	add.s32 	%r1644, %r1643, %r1642;
	mov.u32 	%r1645, %tid.x;
	shl.b32 	%r1646, %r1645, 1;
	shl.b32 	%r1647, %r1645, 12;
	or.b32  	%r1648, %r1647, %r1646;
	and.b32  	%r1649, %r1648, 1032198;
	add.s32 	%r1650, %r1649, %r1644;
	mul.wide.u32 	%rd81, %r1650, 4;
	add.s64 	%rd82, %rd80, %rd81;
	st.global.u32 	[%rd82], %r1783;
	cvt.u64.u32 	%rd83, %r1649;
	st.global.u32 	[%rd82+4], %r1782;
	st.global.u32 	[%rd82+524288], %r1781;
	st.global.u32 	[%rd82+524292], %r1780;
	st.global.u32 	[%rd82+32], %r1779;
	st.global.u32 	[%rd82+36], %r1778;
	st.global.u32 	[%rd82+524320], %r1777;
	st.global.u32 	[%rd82+524324], %r1776;
	st.global.u32 	[%rd82+64], %r1775;
	st.global.u32 	[%rd82+68], %r1774;
	st.global.u32 	[%rd82+524352], %r1773;
	st.global.u32 	[%rd82+524356], %r1772;
	st.global.u32 	[%rd82+96], %r1771;
	st.global.u32 	[%rd82+100], %r1770;
	st.global.u32 	[%rd82+524384], %r1769;
	st.global.u32 	[%rd82+524388], %r1768;
	st.global.u32 	[%rd82+128], %r1767;
	st.global.u32 	[%rd82+132], %r1766;
	st.global.u32 	[%rd82+524416], %r1765;
	st.global.u32 	[%rd82+524420], %r1764;
	st.global.u32 	[%rd82+160], %r1763;
	st.global.u32 	[%rd82+164], %r1762;
	st.global.u32 	[%rd82+524448], %r1761;
	st.global.u32 	[%rd82+524452], %r1760;
	st.global.u32 	[%rd82+192], %r1759;
	st.global.u32 	[%rd82+196], %r1758;
	st.global.u32 	[%rd82+524480], %r1757;
	st.global.u32 	[%rd82+524484], %r1756;
	st.global.u32 	[%rd82+224], %r1755;
	st.global.u32 	[%rd82+228], %r1754;
	st.global.u32 	[%rd82+524512], %r1753;
	st.global.u32 	[%rd82+524516], %r1752;
	add.s32 	%r1651, %r1644, 262144;
	st.global.u32 	[%rd82+1048576], %r1751;
	cvt.u64.u32 	%rd84, %r1651;
	add.s64 	%rd85, %rd83, %rd84;
	shl.b64 	%rd86, %rd85, 2;
	add.s64 	%rd87, %rd80, %rd86;
	st.global.u32 	[%rd87+4], %r1750;
	st.global.u32 	[%rd87+524288], %r1749;
	st.global.u32 	[%rd87+524292], %r1748;
	st.global.u32 	[%rd87+32], %r1747;
	st.global.u32 	[%rd87+36], %r1746;
	st.global.u32 	[%rd87+524320], %r1745;
	st.global.u32 	[%rd87+524324], %r1744;
	st.global.u32 	[%rd82+1048640], %r1743;
	st.global.u32 	[%rd87+68], %r1742;
	st.global.u32 	[%rd87+524352], %r1741;
	st.global.u32 	[%rd87+524356], %r1740;
	st.global.u32 	[%rd87+96], %r1739;
	st.global.u32 	[%rd87+100], %r1738;
	st.global.u32 	[%rd87+524384], %r1737;
	st.global.u32 	[%rd87+524388], %r1736;
	st.global.u32 	[%rd82+1048704], %r1735;
	st.global.u32 	[%rd87+132], %r1734;
	st.global.u32 	[%rd87+524416], %r1733;
	st.global.u32 	[%rd87+524420], %r1732;
	st.global.u32 	[%rd87+160], %r1731;
	st.global.u32 	[%rd87+164], %r1730;
	st.global.u32 	[%rd87+524448], %r1729;
	st.global.u32 	[%rd87+524452], %r1728;
	st.global.u32 	[%rd82+1048768], %r1727;
	st.global.u32 	[%rd87+196], %r1726;
	st.global.u32 	[%rd87+524480], %r1725;
	st.global.u32 	[%rd87+524484], %r1724;
	st.global.u32 	[%rd87+224], %r1723;
	st.global.u32 	[%rd87+228], %r1722;
	st.global.u32 	[%rd87+524512], %r1721;
	st.global.u32 	[%rd87+524516], %r1720;
	add.s32 	%r1652, %r1644, 524288;
	st.global.u32 	[%rd82+2097152], %r1719;
	cvt.u64.u32 	%rd88, %r1652;
	add.s64 	%rd89, %rd83, %rd88;
	shl.b64 	%rd90, %rd89, 2;
	add.s64 	%rd91, %rd80, %rd90;
	st.global.u32 	[%rd91+4], %r1718;
	st.global.u32 	[%rd91+524288], %r1717;
	st.global.u32 	[%rd91+524292], %r1716;
	st.global.u32 	[%rd91+32], %r1715;
	st.global.u32 	[%rd91+36], %r1714;
	st.global.u32 	[%rd91+524320], %r1713;
	st.global.u32 	[%rd91+524324], %r1712;
	st.global.u32 	[%rd82+2097216], %r1711;
	st.global.u32 	[%rd91+68], %r1710;
	st.global.u32 	[%rd91+524352], %r1709;
	st.global.u32 	[%rd91+524356], %r1708;
	st.global.u32 	[%rd91+96], %r1707;
	st.global.u32 	[%rd91+100], %r1706;
	st.global.u32 	[%rd91+524384], %r1705;
	st.global.u32 	[%rd91+524388], %r1704;
	st.global.u32 	[%rd82+2097280], %r1703;
	st.global.u32 	[%rd91+132], %r1702;
	st.global.u32 	[%rd91+524416], %r1701;
	st.global.u32 	[%rd91+524420], %r1700;
	st.global.u32 	[%rd91+160], %r1699;
	st.global.u32 	[%rd91+164], %r1698;
	st.global.u32 	[%rd91+524448], %r1697;
	st.global.u32 	[%rd91+524452], %r1696;
	st.global.u32 	[%rd82+2097344], %r1695;
	st.global.u32 	[%rd91+196], %r1694;
	st.global.u32 	[%rd91+524480], %r1693;
	st.global.u32 	[%rd91+524484], %r1692;
	st.global.u32 	[%rd91+224], %r1691;
	st.global.u32 	[%rd91+228], %r1690;
	st.global.u32 	[%rd91+524512], %r1689;
	st.global.u32 	[%rd91+524516], %r1688;
	add.s32 	%r1653, %r1644, 786432;
	st.global.u32 	[%rd82+3145728], %r1687;
	cvt.u64.u32 	%rd92, %r1653;
	add.s64 	%rd93, %rd83, %rd92;
	shl.b64 	%rd94, %rd93, 2;
	add.s64 	%rd95, %rd80, %rd94;
	st.global.u32 	[%rd95+4], %r1686;
	st.global.u32 	[%rd95+524288], %r1685;
	st.global.u32 	[%rd95+524292], %r1684;
	st.global.u32 	[%rd95+32], %r1683;
	st.global.u32 	[%rd95+36], %r1682;
	st.global.u32 	[%rd95+524320], %r1681;
	st.global.u32 	[%rd95+524324], %r1680;
	st.global.u32 	[%rd82+3145792], %r1679;
	st.global.u32 	[%rd95+68], %r1678;
	st.global.u32 	[%rd95+524352], %r1677;
	st.global.u32 	[%rd95+524356], %r1676;
	st.global.u32 	[%rd95+96], %r1675;
	st.global.u32 	[%rd95+100], %r1674;
	st.global.u32 	[%rd95+524384], %r1673;
	st.global.u32 	[%rd95+524388], %r1672;
	st.global.u32 	[%rd82+3145856], %r1671;
	st.global.u32 	[%rd95+132], %r1670;
	st.global.u32 	[%rd95+524416], %r1669;
	st.global.u32 	[%rd95+524420], %r1668;
	st.global.u32 	[%rd95+160], %r1667;
	st.global.u32 	[%rd95+164], %r1666;
	st.global.u32 	[%rd95+524448], %r1665;
	st.global.u32 	[%rd95+524452], %r1664;
	st.global.u32 	[%rd82+3145920], %r1663;
	st.global.u32 	[%rd95+196], %r1662;
	st.global.u32 	[%rd95+524480], %r1661;
	st.global.u32 	[%rd95+524484], %r1660;
	st.global.u32 	[%rd95+224], %r1659;
	st.global.u32 	[%rd95+228], %r1658;
	st.global.u32 	[%rd95+524512], %r1657;
	st.global.u32 	[%rd95+524516], %r1656;
	ret;

}


// ===== COMPILED SASS (sm_100) =====

	.target	sm_100

	.elftype	@"ET_EXEC"


//--------------------- .note.nv.tkinfo           --------------------------
	.section	.note.nv.tkinfo,"",@"SHT_NOTE"
	.sectionflags	@"SHF_NOTE_NV_TKINFO"
	.tkinfo
        /*0018*/ 	.word	0x00000002
        /*0030*/ 	.string	""
        /*0030*/ 	.string	"ptxas"
        /*0030*/ 	.string	"Cuda compilation tools, release 13.0, V13.0.88"
        /*0030*/ 	.string	"Build cuda_13.0.r13.0/compiler.36424714_0"
        /*0030*/ 	.string	"-arch sm_100 -m 64 "



//--------------------- .note.nv.cuinfo           --------------------------
	.section	.note.nv.cuinfo,"",@"SHT_NOTE"
	.sectionflags	@"SHF_NOTE_NV_CUINFO"
        /*0018*/ 	.short	0x0002
        /*001a*/ 	.short	0x0064
        /*001c*/ 	.short	0x0082
	.zero		2


//--------------------- .nv.info                  --------------------------
	.section	.nv.info,"",@"SHT_CUDA_INFO"
	.align	4


	//----- nvinfo : EIATTR_REGCOUNT
	.align		4
        /*0000*/ 	.byte	0x04, 0x2f
        /*0002*/ 	.short	(.L_1 - .L_0)
	.align		4
.L_0:
        /*0004*/ 	.word	index@(main_kernel0)
        /*0008*/ 	.word	0x000000ba


	//----- nvinfo : EIATTR_FRAME_SIZE
	.align		4
.L_1:
        /*000c*/ 	.byte	0x04, 0x11
        /*000e*/ 	.short	(.L_3 - .L_2)
	.align		4
.L_2:
        /*0010*/ 	.word	index@(main_kernel0)
        /*0014*/ 	.word	0x00000000


	//----- nvinfo : EIATTR_MIN_STACK_SIZE
	.align		4
.L_3:
        /*0018*/ 	.byte	0x04, 0x12
        /*001a*/ 	.short	(.L_5 - .L_4)
	.align		4
.L_4:
        /*001c*/ 	.word	index@(main_kernel0)
        /*0020*/ 	.word	0x00000000
.L_5:


//--------------------- .nv.compat                --------------------------
	.section	.nv.compat,"",@"SHT_CUDA_COMPAT_INFO"
	.align	4
        /*0000*/ 	.byte	0x02, 0x09, 0x00, 0x00, 0x02, 0x02, 0x01, 0x00, 0x02, 0x05, 0x05, 0x00, 0x03, 0x07, 0x01, 0x01
        /*0010*/ 	.byte	0x02, 0x03, 0x00, 0x00, 0x02, 0x06, 0x01, 0x00, 0x04, 0x0b, 0x08, 0x00, 0x01, 0x00, 0x00, 0x00
        /*0020*/ 	.byte	0x00, 0x00, 0x00, 0x00


//--------------------- .nv.info.main_kernel0     --------------------------
	.section	.nv.info.main_kernel0,"",@"SHT_CUDA_INFO"
	.sectionflags	@""
	.align	4


	//----- nvinfo : EIATTR_CUDA_API_VERSION
	.align		4
        /*0000*/ 	.byte	0x04, 0x37
        /*0002*/ 	.short	(.L_7 - .L_6)
.L_6:
        /*0004*/ 	.word	0x00000082


	//----- nvinfo : EIATTR_KPARAM_INFO
	.align		4
.L_7:
        /*0008*/ 	.byte	0x04, 0x17
        /*000a*/ 	.short	(.L_9 - .L_8)
.L_8:
        /*000c*/ 	.word	0x00000000
        /*0010*/ 	.short	0x0002
        /*0012*/ 	.short	0x0010
        /*0014*/ 	.byte	0x00, 0xf5, 0x21, 0x00


	//----- nvinfo : EIATTR_KPARAM_INFO
	.align		4
.L_9:
        /*0018*/ 	.byte	0x04, 0x17
        /*001a*/ 	.short	(.L_11 - .L_10)
.L_10:
        /*001c*/ 	.word	0x00000000
        /*0020*/ 	.short	0x0001
        /*0022*/ 	.short	0x0008
        /*0024*/ 	.byte	0x00, 0xf5, 0x21, 0x00


	//----- nvinfo : EIATTR_KPARAM_INFO
	.align		4
.L_11:
        /*0028*/ 	.byte	0x04, 0x17
        /*002a*/ 	.short	(.L_13 - .L_12)
.L_12:
        /*002c*/ 	.word	0x00000000
        /*0030*/ 	.short	0x0000
        /*0032*/ 	.short	0x0000
        /*0034*/ 	.byte	0x00, 0xf5, 0x21, 0x00


	//----- nvinfo : EIATTR_SPARSE_MMA_MASK
	.align		4
.L_13:
        /*0038*/ 	.byte	0x03, 0x50
        /*003a*/ 	.short	0x0000


	//----- nvinfo : EIATTR_MAXREG_COUNT
	.align		4
        /*003c*/ 	.byte	0x03, 0x1b
        /*003e*/ 	.short	0x00ff


	//----- nvinfo : EIATTR_NUM_BARRIERS
	.align		4
        /*0040*/ 	.byte	0x02, 0x4c
        /*0042*/ 	.byte	0x01
	.zero		1


	//----- nvinfo : EIATTR_MERCURY_ISA_VERSION
	.align		4
        /*0044*/ 	.byte	0x03, 0x5f
        /*0046*/ 	.short	0x0101


	//----- nvinfo : EIATTR_VRC_CTA_INIT_COUNT
	.align		4
        /*0048*/ 	.byte	0x02, 0x4a
	.zero		1
	.zero		1


	//----- nvinfo : EIATTR_EXIT_INSTR_OFFSETS
	.align		4
        /*004c*/ 	.byte	0x04, 0x1c
        /*004e*/ 	.short	(.L_15 - .L_14)


	//   ....[0]....
.L_14:
        /*0050*/ 	.word	0x00001a60


	//----- nvinfo : EIATTR_MAX_THREADS
	.align		4
.L_15:
        /*0054*/ 	.byte	0x04, 0x05
        /*0056*/ 	.short	(.L_17 - .L_16)
.L_16:
        /*0058*/ 	.word	0x00000100
        /*005c*/ 	.word	0x00000001
        /*0060*/ 	.word	0x00000001


	//----- nvinfo : EIATTR_CBANK_PARAM_SIZE
	.align		4
.L_17:
        /*0064*/ 	.byte	0x03, 0x19
        /*0066*/ 	.short	0x0018


	//----- nvinfo : EIATTR_PARAM_CBANK
	.align		4
        /*0068*/ 	.byte	0x04, 0x0a
        /*006a*/ 	.short	(.L_19 - .L_18)
	.align		4
.L_18:
        /*006c*/ 	.word	index@(.nv.constant0.main_kernel0)
        /*0070*/ 	.short	0x0380
        /*0072*/ 	.short	0x0018


	//----- nvinfo : EIATTR_SW_WAR
	.align		4
.L_19:
        /*0074*/ 	.byte	0x04, 0x36
        /*0076*/ 	.short	(.L_21 - .L_20)
.L_20:
        /*0078*/ 	.word	0x00000008
.L_21:


//--------------------- .nv.callgraph             --------------------------
	.section	.nv.callgraph,"",@"SHT_CUDA_CALLGRAPH"
	.align	4
	.sectionentsize	8
	.align		4
        /*0000*/ 	.word	0x00000000
	.align		4
        /*0004*/ 	.word	0xffffffff
	.align		4
        /*0008*/ 	.word	0x00000000
	.align		4
        /*000c*/ 	.word	0xfffffffe
	.align		4
        /*0010*/ 	.word	0x00000000
	.align		4
        /*0014*/ 	.word	0xfffffffd
	.align		4
        /*0018*/ 	.word	0x00000000
	.align		4
        /*001c*/ 	.word	0xfffffffc


//--------------------- .text.main_kernel0        --------------------------
	.section	.text.main_kernel0,"ax",@progbits
	.align	128
        .global         main_kernel0
        .type           main_kernel0,@function
        .size           main_kernel0,(.L_x_2 - main_kernel0)
        .other          main_kernel0,@"STO_CUDA_ENTRY STV_DEFAULT"
main_kernel0:
.text.main_kernel0:
[----:B------:R-:W-:Y:S01]  /*0000*/  LDC R1, c[0x0][0x37c] ;  /* 0x0000df00ff017b82 */ /* 0x000fe20000000800 */
[----:B------:R-:W0:Y:S01]  /*0010*/  S2R R0, SR_TID.X ;  /* 0x0000000000007919 */ /* 0x000e220000002100 */
[----:B------:R-:W-:Y:S02]  /*0020*/  CS2R R134, SRZ ;  /* 0x0000000000867805 */ /* 0x000fe4000001ff00 */
[----:B------:R-:W-:Y:S02]  /*0030*/  CS2R R132, SRZ ;  /* 0x0000000000847805 */ /* 0x000fe4000001ff00 */
[----:B------:R-:W-:Y:S01]  /*0040*/  CS2R R42, SRZ ;  /* 0x00000000002a7805 */ /* 0x000fe2000001ff00 */
[----:B------:R-:W1:Y:S01]  /*0050*/  S2R R3, SR_TID.Y ;  /* 0x0000000000037919 */ /* 0x000e620000002200 */
[----:B------:R-:W-:Y:S02]  /*0060*/  CS2R R40, SRZ ;  /* 0x0000000000287805 */ /* 0x000fe4000001ff00 */
[----:B------:R-:W-:-:S02]  /*0070*/  CS2R R46, SRZ ;  /* 0x00000000002e7805 */ /* 0x000fc4000001ff00 */
[----:B------:R-:W-:Y:S01]  /*0080*/  CS2R R44, SRZ ;  /* 0x00000000002c7805 */ /* 0x000fe2000001ff00 */
[----:B------:R-:W2:Y:S01]  /*0090*/  S2R R2, SR_CTAID.Y ;  /* 0x0000000000027919 */ /* 0x000ea20000002600 */
[----:B------:R-:W-:Y:S02]  /*00a0*/  CS2R R50, SRZ ;  /* 0x0000000000327805 */ /* 0x000fe4000001ff00 */
[----:B------:R-:W-:Y:S02]  /*00b0*/  CS2R R48, SRZ ;  /* 0x0000000000307805 */ /* 0x000fe4000001ff00 */
[----:B------:R-:W-:Y:S01]  /*00c0*/  CS2R R54, SRZ ;  /* 0x0000000000367805 */ /* 0x000fe2000001ff00 */
[----:B------:R-:W3:Y:S01]  /*00d0*/  S2R R4, SR_CTAID.X ;  /* 0x0000000000047919 */ /* 0x000ee20000002500 */
[----:B------:R-:W-:Y:S02]  /*00e0*/  CS2R R52, SRZ ;  /* 0x0000000000347805 */ /* 0x000fe4000001ff00 */
[----:B------:R-:W-:-:S02]  /*00f0*/  CS2R R58, SRZ ;  /* 0x00000000003a7805 */ /* 0x000fc4000001ff00 */
[----:B------:R-:W-:Y:S02]  /*0100*/  CS2R R56, SRZ ;  /* 0x0000000000387805 */ /* 0x000fe4000001ff00 */
[----:B------:R-:W-:Y:S02]  /*0110*/  CS2R R62, SRZ ;  /* 0x00000000003e7805 */ /* 0x000fe4000001ff00 */
[----:B------:R-:W-:Y:S02]  /*0120*/  CS2R R60, SRZ ;  /* 0x00000000003c7805 */ /* 0x000fe4000001ff00 */
[----:B------:R-:W-:Y:S02]  /*0130*/  CS2R R66, SRZ ;  /* 0x0000000000427805 */ /* 0x000fe4000001ff00 */
        /* <DEDUP_REMOVED lines=12> */
[----:B------:R-:W-:Y:S01]  /*0200*/  CS2R R88, SRZ ;  /* 0x0000000000587805 */ /* 0x000fe2000001ff00 */
[C---:B0-----:R-:W-:Y:S01]  /*0210*/  IMAD.SHL.U32 R6, R0.reuse, 0x10, RZ ;  /* 0x0000001000067824 */ /* 0x041fe200078e00ff */
[----:B------:R-:W-:Y:S01]  /*0220*/  CS2R R94, SRZ ;  /* 0x00000000005e7805 */ /* 0x000fe2000001ff00 */
[----:B------:R-:W-:Y:S01]  /*0230*/  IMAD.SHL.U32 R154, R0, 0x1000, RZ ;  /* 0x00001000009a7824 */ /* 0x000fe200078e00ff */
[----:B------:R-:W-:Y:S01]  /*0240*/  CS2R R92, SRZ ;  /* 0x00000000005c7805 */ /* 0x000fe2000001ff00 */
[----:B-1----:R-:W-:Y:S01]  /*0250*/  IMAD.SHL.U32 R5, R3, 0x20000, RZ ;  /* 0x0002000003057824 */ /* 0x002fe200078e00ff */
[----:B------:R-:W-:-:S02]  /*0260*/  LOP3.LUT R7, R6, 0x30, RZ, 0xc0, !PT ;  /* 0x0000003006077812 */ /* 0x000fc400078ec0ff */
[----:B------:R-:W-:Y:S02]  /*0270*/  CS2R R98, SRZ ;  /* 0x0000000000627805 */ /* 0x000fe4000001ff00 */
[----:B------:R-:W-:Y:S01]  /*0280*/  LOP3.LUT R6, R154, 0xfc000, RZ, 0xc0, !PT ;  /* 0x000fc0009a067812 */ /* 0x000fe200078ec0ff */
[--C-:B--2---:R-:W-:Y:S01]  /*0290*/  IMAD R152, R2, 0x200000, R5.reuse ;  /* 0x0020000002987824 */ /* 0x104fe200078e0205 */
[----:B------:R-:W-:Y:S02]  /*02a0*/  CS2R R96, SRZ ;  /* 0x0000000000607805 */ /* 0x000fe4000001ff00 */
[----:B------:R-:W-:Y:S02]  /*02b0*/  CS2R R102, SRZ ;  /* 0x0000000000667805 */ /* 0x000fe4000001ff00 */
[----:B------:R-:W-:Y:S01]  /*02c0*/  CS2R R100, SRZ ;  /* 0x0000000000647805 */ /* 0x000fe2000001ff00 */
[----:B---3--:R-:W-:Y:S01]  /*02d0*/  IMAD R5, R4, 0x400000, R5 ;  /* 0x0040000004057824 */ /* 0x008fe200078e0205 */
[----:B------:R-:W-:-:S02]  /*02e0*/  IADD3 R152, PT, PT, R7, R152, R6 ;  /* 0x0000009807987210 */ /* 0x000fc40007ffe006 */
[----:B------:R-:W-:Y:S02]  /*02f0*/  CS2R R106, SRZ ;  /* 0x00000000006a7805 */ /* 0x000fe4000001ff00 */
[----:B------:R-:W-:Y:S02]  /*0300*/  CS2R R104, SRZ ;  /* 0x0000000000687805 */ /* 0x000fe4000001ff00 */
[----:B------:R-:W-:Y:S02]  /*0310*/  CS2R R110, SRZ ;  /* 0x00000000006e7805 */ /* 0x000fe4000001ff00 */
[----:B------:R-:W-:Y:S02]  /*0320*/  IADD3 R6, PT, PT, R7, R5, R6 ;  /* 0x0000000507067210 */ /* 0x000fe40007ffe006 */
        /* <DEDUP_REMOVED lines=26> */
[----:B------:R-:W-:Y:S01]  /*04d0*/  CS2R R36, SRZ ;  /* 0x0000000000247805 */ /* 0x000fe2000001ff00 */
[----:B------:R-:W0:Y:S01]  /*04e0*/  LDCU.64 UR10, c[0x0][0x358] ;  /* 0x00006b00ff0a77ac */ /* 0x000e220008000a00 */
[----:B------:R-:W1:Y:S01]  /*04f0*/  LDCU.128 UR12, c[0x0][0x380] ;  /* 0x00007000ff0c77ac */ /* 0x000e620008000c00 */
[----:B------:R-:W-:-:S05]  /*0500*/  UMOV UR4, URZ ;  /* 0x000000ff00047c82 */ /* 0x000fca0008000000 */
.L_x_0:
[----:B-1----:R-:W-:Y:S01]  /*0510*/  IADD3 R136, P0, PT, R152, UR12, RZ ;  /* 0x0000000c98887c10 */ /* 0x002fe2000ff1e0ff */
[----:B------:R-:W1:Y:S08]  /*0520*/  S2UR UR7, SR_CgaCtaId ;  /* 0x00000000000779c3 */ /* 0x000e700000008800 */
[----:B------:R-:W-:Y:S01]  /*0530*/  BAR.SYNC.DEFER_BLOCKING 0x0 ;  /* 0x0000000000007b1d */ /* 0x000fe20000010000 */
[----:B------:R-:W-:-:S05]  /*0540*/  IMAD.X R137, RZ, RZ, UR13, P0 ;  /* 0x0000000dff897e24 */ /* 0x000fca00080e06ff */
[----:B0-----:R-:W2:Y:S01]  /*0550*/  LDG.E.128.CONSTANT R144, desc[UR10][R136.64] ;  /* 0x0000000a88907981 */ /* 0x001ea2000c1e9d00 */
[----:B------:R-:W-:Y:S01]  /*0560*/  UMOV UR5, 0x400 ;  /* 0x0000040000057882 */ /* 0x000fe20000000000 */
[----:B------:R-:W-:Y:S02]  /*0570*/  IMAD R153, R3, 0x20, R0 ;  /* 0x0000002003997824 */ /* 0x000fe400078e0200 */
[----:B------:R-:W3:Y:S01]  /*0580*/  LDG.E.128.CONSTANT R148, desc[UR10][R136.64+0x80000] ;  /* 0x0800000a88947981 */ /* 0x000ee2000c1e9d00 */
[----:B------:R-:W-:Y:S01]  /*0590*/  IADD3 R140, P0, PT, R6, UR14, RZ ;  /* 0x0000000e068c7c10 */ /* 0x000fe2000ff1e0ff */
[----:B------:R-:W-:Y:S02]  /*05a0*/  IMAD.SHL.U32 R153, R153, 0x10, RZ ;  /* 0x0000001099997824 */ /* 0x000fe400078e00ff */
[----:B------:R-:W4:Y:S04]  /*05b0*/  LDG.E.128.CONSTANT R156, desc[UR10][R136.64+0x100000] ;  /* 0x1000000a889c7981 */ /* 0x000f28000c1e9d00 */
[----:B------:R-:W5:Y:S01]  /*05c0*/  LDG.E.128.CONSTANT R160, desc[UR10][R136.64+0x180000] ;  /* 0x1800000a88a07981 */ /* 0x000f62000c1e9d00 */
[----:B-1----:R-:W-:Y:S01]  /*05d0*/  ULEA UR6, UR7, UR5, 0x18 ;  /* 0x0000000507067291 */ /* 0x002fe2000f8ec0ff */
[----:B------:R-:W-:-:S05]  /*05e0*/  IMAD.X R141, RZ, RZ, UR15, P0 ;  /* 0x0000000fff8d7e24 */ /* 0x000fca00080e06ff */
[----:B------:R-:W5:Y:S04]  /*05f0*/  LDG.E.128.CONSTANT R164, desc[UR10][R140.64] ;  /* 0x0000000a8ca47981 */ /* 0x000f68000c1e9d00 */
[----:B------:R-:W5:Y:S04]  /*0600*/  LDG.E.128.CONSTANT R168, desc[UR10][R140.64+0x80000] ;  /* 0x0800000a8ca87981 */ /* 0x000f68000c1e9d00 */
[----:B------:R-:W5:Y:S04]  /*0610*/  LDG.E.128.CONSTANT R172, desc[UR10][R140.64+0x100000] ;  /* 0x1000000a8cac7981 */ /* 0x000f68000c1e9d00 */
[----:B------:R-:W5:Y:S04]  /*0620*/  LDG.E.128.CONSTANT R176, desc[UR10][R140.64+0x200000] ;  /* 0x2000000a8cb07981 */ /* 0x000f68000c1e9d00 */
[----:B------:R-:W5:Y:S04]  /*0630*/  LDG.E.128.CONSTANT R180, desc[UR10][R140.64+0x280000] ;  /* 0x2800000a8cb47981 */ /* 0x000f68000c1e9d00 */
[----:B------:R-:W5:Y:S01]  /*0640*/  LDG.E.128.CONSTANT R136, desc[UR10][R140.64+0x380000] ;  /* 0x3800000a8c887981 */ /* 0x000f62000c1e9d00 */
[----:B------:R-:W0:Y:S03]  /*0650*/  S2R R7, SR_TID.Z ;  /* 0x0000000000077919 */ /* 0x000e260000002300 */
[----:B--2---:R1:W-:Y:S04]  /*0660*/  STS.128 [R153+UR6], R144 ;  /* 0x0000009099007988 */ /* 0x0043e80008000c06 */
[----:B---3--:R2:W-:Y:S04]  /*0670*/  STS.128 [R153+UR6+0x800], R148 ;  /* 0x0008009499007988 */ /* 0x0085e80008000c06 */
[----:B-1----:R-:W3:Y:S04]  /*0680*/  LDG.E.128.CONSTANT R144, desc[UR10][R140.64+0x180000] ;  /* 0x1800000a8c907981 */ /* 0x002ee8000c1e9d00 */
[----:B--2---:R1:W2:Y:S01]  /*0690*/  LDG.E.128.CONSTANT R148, desc[UR10][R140.64+0x300000] ;  /* 0x3000000a8c947981 */ /* 0x0042a2000c1e9d00 */
[----:B------:R-:W1:Y:S01]  /*06a0*/  S2UR UR8, SR_SWINHI ;  /* 0x00000000000879c3 */ /* 0x000e620000002f00 */
[C---:B------:R-:W-:Y:S01]  /*06b0*/  IMAD.SHL.U32 R143, R0.reuse, 0x40, RZ ;  /* 0x00000040008f7824 */ /* 0x040fe200078e00ff */
[----:B------:R-:W-:Y:S01]  /*06c0*/  LOP3.LUT R142, R0, 0xf0, RZ, 0xc0, !PT ;  /* 0x000000f0008e7812 */ /* 0x000fe200078ec0ff */
[----:B------:R-:W-:-:S03]  /*06d0*/  UIADD3 UR5, UPT, UPT, UR5, 0x2000, URZ ;  /* 0x0000200005057890 */ /* 0x000fc6000fffe0ff */
[----:B------:R-:W-:Y:S01]  /*06e0*/  LOP3.LUT R5, R143, 0x3c0, RZ, 0xc0, !PT ;  /* 0x000003c08f057812 */ /* 0x000fe200078ec0ff */
[----:B0-----:R-:W-:Y:S01]  /*06f0*/  IMAD R142, R7, 0x1000, R142 ;  /* 0x00001000078e7824 */ /* 0x001fe200078e028e */
[----:B----4-:R0:W-:Y:S01]  /*0700*/  STS.128 [R153+UR6+0x1000], R156 ;  /* 0x0010009c99007988 */ /* 0x0101e20008000c06 */
[----:B------:R-:W-:Y:S02]  /*0710*/  ULEA UR5, UR7, UR5, 0x18 ;  /* 0x0000000507057291 */ /* 0x000fe4000f8ec0ff */
[----:B------:R-:W-:Y:S01]  /*0720*/  IMAD.IADD R142, R142, 0x1, R5 ;  /* 0x000000018e8e7824 */ /* 0x000fe200078e0205 */
[----:B-----5:R4:W-:Y:S01]  /*0730*/  STS.128 [R153+UR6+0x1800], R160 ;  /* 0x001800a099007988 */ /* 0x0209e20008000c06 */
[C---:B-1----:R-:W-:Y:S01]  /*0740*/  IMAD.SHL.U32 R141, R0.reuse, 0x20, RZ ;  /* 0x00000020008d7824 */ /* 0x042fe200078e00ff */
[----:B------:R-:W-:Y:S01]  /*0750*/  LOP3.LUT R140, R143, 0x1c0, RZ, 0xc0, !PT ;  /* 0x000001c08f8c7812 */ /* 0x000fe200078ec0ff */
[----:B------:R-:W-:Y:S01]  /*0760*/  IMAD.SHL.U32 R5, R0, 0x2, RZ ;  /* 0x0000000200057824 */ /* 0x000fe200078e00ff */
[----:B------:R-:W-:Y:S01]  /*0770*/  UMOV UR6, UR6 ;  /* 0x0000000600067c82 */ /* 0x000fe20008000000 */
[----:B------:R-:W-:Y:S01]  /*0780*/  UMOV UR7, UR8 ;  /* 0x0000000800077c82 */ /* 0x000fe20008000000 */
[----:B0-----:R-:W-:-:S02]  /*0790*/  IADD3 R156, P0, PT, R142, UR6, RZ ;  /* 0x000000068e9c7c10 */ /* 0x001fc4000ff1e0ff */
[----:B------:R-:W-:Y:S01]  /*07a0*/  LOP3.LUT R142, R141, 0x1e00, RZ, 0xc0, !PT ;  /* 0x00001e008d8e7812 */ /* 0x000fe200078ec0ff */
[----:B------:R-:W-:Y:S01]  /*07b0*/  IMAD R141, R3, 0x1000, R140 ;  /* 0x00001000038d7824 */ /* 0x000fe200078e028c */
[----:B------:R-:W-:Y:S01]  /*07c0*/  LOP3.LUT R143, R5, 0x10, RZ, 0xc0, !PT ;  /* 0x00000010058f7812 */ /* 0x000fe200078ec0ff */
[----:B------:R-:W-:Y:S01]  /*07d0*/  IMAD.X R157, RZ, RZ, UR7, P0 ;  /* 0x00000007ff9d7e24 */ /* 0x000fe200080e06ff */
[----:B------:R-:W-:Y:S01]  /*07e0*/  IADD3 R140, P0, PT, R156, 0x400, RZ ;  /* 0x000004009c8c7810 */ /* 0x000fe20007f1e0ff */
[----:B------:R-:W-:Y:S01]  /*07f0*/  STS.128 [R153+UR5], R164 ;  /* 0x000000a499007988 */ /* 0x000fe20008000c05 */
[----:B------:R-:W-:Y:S01]  /*0800*/  IADD3 R142, PT, PT, R143, R141, R142 ;  /* 0x0000008d8f8e7210 */ /* 0x000fe20007ffe08e */
[----:B------:R-:W-:Y:S01]  /*0810*/  UMOV UR6, UR5 ;  /* 0x0000000500067c82 */ /* 0x000fe20008000000 */
[----:B------:R-:W-:Y:S01]  /*0820*/  UMOV UR7, UR8 ;  /* 0x0000000800077c82 */ /* 0x000fe20008000000 */
[----:B------:R-:W-:Y:S01]  /*0830*/  STS.128 [R153+UR5+0x800], R168 ;  /* 0x000800a899007988 */ /* 0x000fe20008000c05 */
[----:B------:R-:W-:-:S03]  /*0840*/  IMAD.X R141, RZ, RZ, R157, P0 ;  /* 0x000000ffff8d7224 */ /* 0x000fc600000e069d */
[----:B------:R-:W-:Y:S01]  /*0850*/  STS.128 [R153+UR5+0x1000], R172 ;  /* 0x001000ac99007988 */ /* 0x000fe20008000c05 */
[----:B------:R-:W-:-:S03]  /*0860*/  IADD3 R158, P0, PT, R142, UR6, RZ ;  /* 0x000000068e9e7c10 */ /* 0x000fc6000ff1e0ff */
[----:B------:R-:W-:Y:S04]  /*0870*/  STS.128 [R153+UR5+0x2000], R176 ;  /* 0x002000b099007988 */ /* 0x000fe80008000c05 */
[----:B------:R-:W-:Y:S04]  /*0880*/  STS.128 [R153+UR5+0x2800], R180 ;  /* 0x002800b499007988 */ /* 0x000fe80008000c05 */
[----:B------:R-:W-:Y:S01]  /*0890*/  STS.128 [R153+UR5+0x3800], R136 ;  /* 0x0038008899007988 */ /* 0x000fe20008000c05 */
[----:B----4-:R-:W-:Y:S01]  /*08a0*/  MOV R160, R140 ;  /* 0x0000008c00a07202 */ /* 0x010fe20000000f00 */
[----:B------:R-:W-:Y:S01]  /*08b0*/  IMAD.X R159, RZ, RZ, UR7, P0 ;  /* 0x00000007ff9f7e24 */ /* 0x000fe200080e06ff */
[----:B------:R-:W-:-:S02]  /*08c0*/  IADD3 R140, P0, PT, R158, 0x400, RZ ;  /* 0x000004009e8c7810 */ /* 0x000fc40007f1e0ff */
[----:B------:R-:W-:-:S03]  /*08d0*/  IADD3 R142, P1, PT, R158, 0x800, RZ ;  /* 0x000008009e8e7810 */ /* 0x000fc60007f3e0ff */
[--C-:B------:R-:W-:Y:S02]  /*08e0*/  IMAD.X R141, RZ, RZ, R159.reuse, P0 ;  /* 0x000000ffff8d7224 */ /* 0x100fe400000e069f */
[----:B------:R-:W-:-:S05]  /*08f0*/  IMAD.X R143, RZ, RZ, R159, P1 ;  /* 0x000000ffff8f7224 */ /* 0x000fca00008e069f */
[----:B------:R-:W-:Y:S01]  /*0900*/  MOV R142, R142 ;  /* 0x0000008e008e7202 */ /* 0x000fe20000000f00 */
[----:B---3--:R0:W-:Y:S04]  /*0910*/  STS.128 [R153+UR5+0x1800], R144 ;  /* 0x0018009099007988 */ /* 0x0081e80008000c05 */
[----:B--2---:R1:W-:Y:S01]  /*0920*/  STS.128 [R153+UR5+0x3000], R148 ;  /* 0x0030009499007988 */ /* 0x0043e20008000c05 */
[----:B------:R-:W-:Y:S01]  /*0930*/  BAR.SYNC.DEFER_BLOCKING 0x0 ;  /* 0x0000000000007b1d */ /* 0x000fe20000010000 */
[----:B0-----:R-:W-:-:S05]  /*0940*/  IADD3 R144, P2, PT, R158, 0xc00, RZ ;  /* 0x00000c009e907810 */ /* 0x001fca0007f5e0ff */
[----:B------:R-:W-:Y:S01]  /*0950*/  IMAD.X R145, RZ, RZ, R159, P2 ;  /* 0x000000ffff917224 */ /* 0x000fe200010e069f */
[----:B-1----:R-:W-:Y:S02]  /*0960*/  MOV R148, R158 ;  /* 0x0000009e00947202 */ /* 0x002fe40000000f00 */
[----:B------:R-:W-:Y:S02]  /*0970*/  MOV R146, R140 ;  /* 0x0000008c00927202 */ /* 0x000fe40000000f00 */
[----:B------:R-:W-:Y:S02]  /*0980*/  MOV R155, R144 ;  /* 0x00000090009b7202 */ /* 0x000fe40000000f00 */
[----:B------:R-:W-:Y:S04]  /*0990*/  LDSM.16.M88.4 R148, [R148] ;  /* 0x000000009494783b */ /* 0x000fe80000000200 */
[----:B------:R-:W0:Y:S04]  /*09a0*/  LDSM.16.M88.4 R160, [R160] ;  /* 0x00000000a0a0783b */ /* 0x000e280000000200 */
[----:B------:R-:W1:Y:S04]  /*09b0*/  LDSM.16.M88.4 R144, [R146] ;  /* 0x000000009290783b */ /* 0x000e680000000200 */
[----:B------:R-:W2:Y:S04]  /*09c0*/  LDSM.16.M88.4 R140, [R142] ;  /* 0x000000008e8c783b */ /* 0x000ea80000000200 */
[----:B------:R-:W3:Y:S01]  /*09d0*/  LDSM.16.M88.4 R136, [R155] ;  /* 0x000000009b88783b */ /* 0x000ee20000000200 */
[C---:B0-----:R-:W-:Y:S08]  /*09e0*/  IMMA.16832.S8.S8 R128, R160.reuse.ROW, R148.COL, R128 ;  /* 0x00000094a0807237 */ /* 0x041ff00000405c80 */
[C---:B------:R-:W-:Y:S08]  /*09f0*/  IMMA.16832.S8.S8 R124, R160.reuse.ROW, R150.COL, R124 ;  /* 0x00000096a07c7237 */ /* 0x040ff00000405c7c */
[C---:B-1----:R-:W-:Y:S08]  /*0a00*/  IMMA.16832.S8.S8 R120, R160.reuse.ROW, R144.COL, R120 ;  /* 0x00000090a0787237 */ /* 0x042ff00000405c78 */
[C---:B------:R-:W-:Y:S08]  /*0a10*/  IMMA.16832.S8.S8 R116, R160.reuse.ROW, R146.COL, R116 ;  /* 0x00000092a0747237 */ /* 0x040ff00000405c74 */
[C---:B--2---:R-:W-:Y:S08]  /*0a20*/  IMMA.16832.S8.S8 R112, R160.reuse.ROW, R140.COL, R112 ;  /* 0x0000008ca0707237 */ /* 0x044ff00000405c70 */
[C---:B------:R-:W-:Y:S08]  /*0a30*/  IMMA.16832.S8.S8 R108, R160.reuse.ROW, R142.COL, R108 ;  /* 0x0000008ea06c7237 */ /* 0x040ff00000405c6c */
[C---:B---3--:R-:W-:Y:S08]  /*0a40*/  IMMA.16832.S8.S8 R104, R160.reuse.ROW, R136.COL, R104 ;  /* 0x00000088a0687237 */ /* 0x048ff00000405c68 */
[----:B------:R-:W-:Y:S01]  /*0a50*/  IMMA.16832.S8.S8 R100, R160.ROW, R138.COL, R100 ;  /* 0x0000008aa0647237 */ /* 0x000fe20000405c64 */
[----:B------:R-:W-:-:S05]  /*0a60*/  IADD3 R160, P0, PT, R156, 0x800, RZ ;  /* 0x000008009ca07810 */ /* 0x000fca0007f1e0ff */
[----:B------:R-:W-:-:S05]  /*0a70*/  IMAD.X R161, RZ, RZ, R157, P0 ;  /* 0x000000ffffa17224 */ /* 0x000fca00000e069d */
[----:B------:R-:W-:-:S05]  /*0a80*/  MOV R153, R160 ;  /* 0x000000a000997202 */ /* 0x000fca0000000f00 */
[----:B------:R-:W0:Y:S02]  /*0a90*/  LDSM.16.M88.4 R160, [R153] ;  /* 0x0000000099a0783b */ /* 0x000e240000000200 */
[C---:B0-----:R-:W-:Y:S08]  /*0aa0*/  IMMA.16832.S8.S8 R96, R160.reuse.ROW, R148.COL, R96 ;  /* 0x00000094a0607237 */ /* 0x041ff00000405c60 */
[C---:B------:R-:W-:Y:S08]  /*0ab0*/  IMMA.16832.S8.S8 R92, R160.reuse.ROW, R150.COL, R92 ;  /* 0x00000096a05c7237 */ /* 0x040ff00000405c5c */
[C---:B------:R-:W-:Y:S08]  /*0ac0*/  IMMA.16832.S8.S8 R88, R160.reuse.ROW, R144.COL, R88 ;  /* 0x00000090a0587237 */ /* 0x040ff00000405c58 */
[C---:B------:R-:W-:Y:S08]  /*0ad0*/  IMMA.16832.S8.S8 R84, R160.reuse.ROW, R146.COL, R84 ;  /* 0x00000092a0547237 */ /* 0x040ff00000405c54 */
[C---:B------:R-:W-:Y:S08]  /*0ae0*/  IMMA.16832.S8.S8 R80, R160.reuse.ROW, R140.COL, R80 ;  /* 0x0000008ca0507237 */ /* 0x040ff00000405c50 */
[C---:B------:R-:W-:Y:S08]  /*0af0*/  IMMA.16832.S8.S8 R76, R160.reuse.ROW, R142.COL, R76 ;  /* 0x0000008ea04c7237 */ /* 0x040ff00000405c4c */
[C---:B------:R-:W-:Y:S08]  /*0b00*/  IMMA.16832.S8.S8 R72, R160.reuse.ROW, R136.COL, R72 ;  /* 0x00000088a0487237 */ /* 0x040ff00000405c48 */
[----:B------:R-:W-:Y:S01]  /*0b10*/  IMMA.16832.S8.S8 R68, R160.ROW, R138.COL, R68 ;  /* 0x0000008aa0447237 */ /* 0x000fe20000405c44 */
[----:B------:R-:W-:-:S06]  /*0b20*/  MOV R162, R156 ;  /* 0x0000009c00a27202 */ /* 0x000fcc0000000f00 */
        /* <DEDUP_REMOVED lines=9> */
[----:B------:R-:W-:-:S05]  /*0bc0*/  IADD3 R160, P0, PT, R156, 0xc00, RZ ;  /* 0x00000c009ca07810 */ /* 0x000fca0007f1e0ff */
[----:B------:R-:W-:-:S05]  /*0bd0*/  IMAD.X R161, RZ, RZ, R157, P0 ;  /* 0x000000ffffa17224 */ /* 0x000fca00000e069d */
[----:B------:R-:W-:-:S06]  /*0be0*/  MOV R160, R160 ;  /* 0x000000a000a07202 */ /* 0x000fcc0000000f00 */
[----:B------:R-:W0:Y:S02]  /*0bf0*/  LDSM.16.M88.4 R160, [R160] ;  /* 0x00000000a0a0783b */ /* 0x000e240000000200 */
[----:B0-----:R-:W-:Y:S01]  /*0c00*/  IMMA.16832.S8.S8 R40, R160.ROW, R136.COL, R40 ;  /* 0x00000088a0287237 */ /* 0x001fe20000405c28 */
[----:B------:R-:W-:-:S05]  /*0c10*/  IADD3 R136, P0, PT, R156, 0x20, RZ ;  /* 0x000000209c887810 */ /* 0x000fca0007f1e0ff */
[----:B------:R-:W-:Y:S02]  /*0c20*/  IMAD.X R137, RZ, RZ, R157, P0 ;  /* 0x000000ffff897224 */ /* 0x000fe400000e069d */
[----:B------:R-:W-:Y:S01]  /*0c30*/  IMMA.16832.S8.S8 R132, R160.ROW, R138.COL, R132 ;  /* 0x0000008aa0847237 */ /* 0x000fe20000405c84 */
[----:B------:R-:W-:-:S05]  /*0c40*/  IADD3 R138, P2, PT, R158, 0x20, RZ ;  /* 0x000000209e8a7810 */ /* 0x000fca0007f5e0ff */
[----:B------:R-:W-:Y:S02]  /*0c50*/  IMAD.X R139, RZ, RZ, R159, P2 ;  /* 0x000000ffff8b7224 */ /* 0x000fe400010e069f */
[C---:B------:R-:W-:Y:S08]  /*0c60*/  IMMA.16832.S8.S8 R64, R160.reuse.ROW, R148.COL, R64 ;  /* 0x00000094a0407237 */ /* 0x040ff00000405c40 */
[C---:B------:R-:W-:Y:S08]  /*0c70*/  IMMA.16832.S8.S8 R60, R160.reuse.ROW, R150.COL, R60 ;  /* 0x00000096a03c7237 */ /* 0x040ff00000405c3c */
[C---:B------:R-:W-:Y:S08]  /*0c80*/  IMMA.16832.S8.S8 R56, R160.reuse.ROW, R144.COL, R56 ;  /* 0x00000090a0387237 */ /* 0x040ff00000405c38 */
[C---:B------:R-:W-:Y:S08]  /*0c90*/  IMMA.16832.S8.S8 R52, R160.reuse.ROW, R146.COL, R52 ;  /* 0x00000092a0347237 */ /* 0x040ff00000405c34 */
[----:B------:R-:W-:Y:S01]  /*0ca0*/  IMMA.16832.S8.S8 R48, R160.ROW, R140.COL, R48 ;  /* 0x0000008ca0307237 */ /* 0x000fe20000405c30 */
[----:B------:R-:W-:-:S07]  /*0cb0*/  IADD3 R140, P1, PT, R158, 0x420, RZ ;  /* 0x000004209e8c7810 */ /* 0x000fce0007f3e0ff */
[----:B------:R-:W-:Y:S01]  /*0cc0*/  IMMA.16832.S8.S8 R44, R160.ROW, R142.COL, R44 ;  /* 0x0000008ea02c7237 */ /* 0x000fe20000405c2c */
[----:B------:R-:W-:Y:S02]  /*0cd0*/  MOV R160, R136 ;  /* 0x0000008800a07202 */ /* 0x000fe40000000f00 */
[C---:B------:R-:W-:Y:S02]  /*0ce0*/  IADD3 R142, P0, PT, R158.reuse, 0x820, RZ ;  /* 0x000008209e8e7810 */ /* 0x040fe40007f1e0ff */
[----:B------:R-:W-:Y:S01]  /*0cf0*/  IADD3 R136, P2, PT, R158, 0xc20, RZ ;  /* 0x00000c209e887810 */ /* 0x000fe20007f5e0ff */
[--C-:B------:R-:W-:Y:S01]  /*0d00*/  IMAD.X R141, RZ, RZ, R159.reuse, P1 ;  /* 0x000000ffff8d7224 */ /* 0x100fe200008e069f */
[----:B------:R-:W-:Y:S01]  /*0d10*/  MOV R148, R138 ;  /* 0x0000008a00947202 */ /* 0x000fe20000000f00 */
[--C-:B------:R-:W-:Y:S01]  /*0d20*/  IMAD.X R143, RZ, RZ, R159.reuse, P0 ;  /* 0x000000ffff8f7224 */ /* 0x100fe200000e069f */
[----:B------:R-:W-:Y:S01]  /*0d30*/  LDSM.16.M88.4 R160, [R160] ;  /* 0x00000000a0a0783b */ /* 0x000fe20000000200 */
[----:B------:R-:W-:Y:S01]  /*0d40*/  IMAD.X R137, RZ, RZ, R159, P2 ;  /* 0x000000ffff897224 */ /* 0x000fe200010e069f */
[----:B------:R-:W-:-:S02]  /*0d50*/  MOV R144, R140 ;  /* 0x0000008c00907202 */ /* 0x000fc40000000f00 */
[----:B------:R-:W-:Y:S01]  /*0d60*/  MOV R142, R142 ;  /* 0x0000008e008e7202 */ /* 0x000fe20000000f00 */
[----:B------:R-:W0:Y:S01]  /*0d70*/  LDSM.16.M88.4 R148, [R148] ;  /* 0x000000009494783b */ /* 0x000e220000000200 */
[----:B------:R-:W-:-:S03]  /*0d80*/  MOV R136, R136 ;  /* 0x0000008800887202 */ /* 0x000fc60000000f00 */
[----:B------:R-:W1:Y:S04]  /*0d90*/  LDSM.16.M88.4 R144, [R144] ;  /* 0x000000009090783b */ /* 0x000e680000000200 */
[----:B------:R-:W2:Y:S04]  /*0da0*/  LDSM.16.M88.4 R140, [R142] ;  /* 0x000000008e8c783b */ /* 0x000ea80000000200 */
[----:B------:R-:W3:Y:S01]  /*0db0*/  LDSM.16.M88.4 R136, [R136] ;  /* 0x000000008888783b */ /* 0x000ee20000000200 */
[----:B------:R-:W-:-:S05]  /*0dc0*/  IADD3 R158, P0, PT, R156, 0x420, RZ ;  /* 0x000004209c9e7810 */ /* 0x000fca0007f1e0ff */
[----:B------:R-:W-:Y:S01]  /*0dd0*/  IMAD.X R159, RZ, RZ, R157, P0 ;  /* 0x000000ffff9f7224 */ /* 0x000fe200000e069d */
        /* <DEDUP_REMOVED lines=8> */
[----:B------:R-:W-:-:S06]  /*0e60*/  MOV R160, R158 ;  /* 0x0000009e00a07202 */ /* 0x000fcc0000000f00 */
[----:B------:R-:W0:Y:S01]  /*0e70*/  LDSM.16.M88.4 R160, [R160] ;  /* 0x00000000a0a0783b */ /* 0x000e220000000200 */
[----:B------:R-:W-:-:S05]  /*0e80*/  IADD3 R158, P0, PT, R156, 0x820, RZ ;  /* 0x000008209c9e7810 */ /* 0x000fca0007f1e0ff */
[----:B------:R-:W-:Y:S01]  /*0e90*/  IMAD.X R159, RZ, RZ, R157, P0 ;  /* 0x000000ffff9f7224 */ /* 0x000fe200000e069d */
[----:B------:R-:W-:-:S05]  /*0ea0*/  IADD3 R156, P0, PT, R156, 0xc20, RZ ;  /* 0x00000c209c9c7810 */ /* 0x000fca0007f1e0ff */
[----:B------:R-:W-:Y:S01]  /*0eb0*/  IMAD.X R157, RZ, RZ, R157, P0 ;  /* 0x000000ffff9d7224 */ /* 0x000fe200000e069d */
[----:B------:R-:W-:-:S04]  /*0ec0*/  MOV R158, R158 ;  /* 0x0000009e009e7202 */ /* 0x000fc80000000f00 */
[----:B------:R-:W-:Y:S01]  /*0ed0*/  MOV R156, R156 ;  /* 0x0000009c009c7202 */ /* 0x000fe20000000f00 */
        /* <DEDUP_REMOVED lines=8> */
[----:B------:R-:W0:Y:S04]  /*0f60*/  LDSM.16.M88.4 R160, [R158] ;  /* 0x000000009ea0783b */ /* 0x000e280000000200 */
[----:B------:R-:W1:Y:S01]  /*0f70*/  LDSM.16.M88.4 R156, [R156] ;  /* 0x000000009c9c783b */ /* 0x000e620000000200 */
[----:B------:R-:W-:-:S04]  /*0f80*/  UIADD3 UR4, UPT, UPT, UR4, 0x1, URZ ;  /* 0x0000000104047890 */ /* 0x000fc8000fffe0ff */
[----:B------:R-:W-:Y:S01]  /*0f90*/  UISETP.NE.AND UP0, UPT, UR4, 0x100, UPT ;  /* 0x000001000400788c */ /* 0x000fe2000bf05270 */
[----:B------:R-:W-:Y:S02]  /*0fa0*/  VIADD R6, R6, 0x40 ;  /* 0x0000004006067836 */ /* 0x000fe40000000000 */
[----:B------:R-:W-:Y:S01]  /*0fb0*/  VIADD R152, R152, 0x40 ;  /* 0x0000004098987836 */ /* 0x000fe20000000000 */
[C---:B0-----:R-:W-:Y:S08]  /*0fc0*/  IMMA.16832.S8.S8 R96, R160.reuse.ROW, R148.COL, R96 ;  /* 0x00000094a0607237 */ /* 0x041ff00000405c60 */
[C---:B------:R-:W-:Y:S08]  /*0fd0*/  IMMA.16832.S8.S8 R92, R160.reuse.ROW, R150.COL, R92 ;  /* 0x00000096a05c7237 */ /* 0x040ff00000405c5c */
[C---:B------:R-:W-:Y:S08]  /*0fe0*/  IMMA.16832.S8.S8 R88, R160.reuse.ROW, R144.COL, R88 ;  /* 0x00000090a0587237 */ /* 0x040ff00000405c58 */
[C---:B------:R-:W-:Y:S08]  /*0ff0*/  IMMA.16832.S8.S8 R84, R160.reuse.ROW, R146.COL, R84 ;  /* 0x00000092a0547237 */ /* 0x040ff00000405c54 */
[C---:B------:R-:W-:Y:S08]  /*1000*/  IMMA.16832.S8.S8 R80, R160.reuse.ROW, R140.COL, R80 ;  /* 0x0000008ca0507237 */ /* 0x040ff00000405c50 */
[C---:B------:R-:W-:Y:S08]  /*1010*/  IMMA.16832.S8.S8 R76, R160.reuse.ROW, R142.COL, R76 ;  /* 0x0000008ea04c7237 */ /* 0x040ff00000405c4c */
[C---:B------:R-:W-:Y:S08]  /*1020*/  IMMA.16832.S8.S8 R72, R160.reuse.ROW, R136.COL, R72 ;  /* 0x00000088a0487237 */ /* 0x040ff00000405c48 */
[----:B------:R-:W-:Y:S08]  /*1030*/  IMMA.16832.S8.S8 R68, R160.ROW, R138.COL, R68 ;  /* 0x0000008aa0447237 */ /* 0x000ff00000405c44 */
[C---:B-1----:R-:W-:Y:S08]  /*1040*/  IMMA.16832.S8.S8 R64, R156.reuse.ROW, R148.COL, R64 ;  /* 0x000000949c407237 */ /* 0x042ff00000405c40 */
[C---:B------:R-:W-:Y:S08]  /*1050*/  IMMA.16832.S8.S8 R60, R156.reuse.ROW, R150.COL, R60 ;  /* 0x000000969c3c7237 */ /* 0x040ff00000405c3c */
[C---:B------:R-:W-:Y:S08]  /*1060*/  IMMA.16832.S8.S8 R56, R156.reuse.ROW, R144.COL, R56 ;  /* 0x000000909c387237 */ /* 0x040ff00000405c38 */
[C---:B------:R-:W-:Y:S08]  /*1070*/  IMMA.16832.S8.S8 R52, R156.reuse.ROW, R146.COL, R52 ;  /* 0x000000929c347237 */ /* 0x040ff00000405c34 */
[C---:B------:R-:W-:Y:S08]  /*1080*/  IMMA.16832.S8.S8 R48, R156.reuse.ROW, R140.COL, R48 ;  /* 0x0000008c9c307237 */ /* 0x040ff00000405c30 */
[C---:B------:R-:W-:Y:S08]  /*1090*/  IMMA.16832.S8.S8 R44, R156.reuse.ROW, R142.COL, R44 ;  /* 0x0000008e9c2c7237 */ /* 0x040ff00000405c2c */
[C---:B------:R-:W-:Y:S08]  /*10a0*/  IMMA.16832.S8.S8 R40, R156.reuse.ROW, R136.COL, R40 ;  /* 0x000000889c287237 */ /* 0x040ff00000405c28 */
[----:B------:R-:W-:Y:S01]  /*10b0*/  IMMA.16832.S8.S8 R132, R156.ROW, R138.COL, R132 ;  /* 0x0000008a9c847237 */ /* 0x000fe20000405c84 */
[----:B------:R-:W-:-:S04]  /*10c0*/  NOP ;  /* 0x0000000000007918 */ /* 0x000fc80000000000 */
[----:B------:R-:W-:-:S15]  /*10d0*/  BRA.U UP0, `(.L_x_0) ;  /* 0xfffffff5000c7547 */ /* 0x000fde000b83ffff */
[----:B------:R-:W-:Y:S01]  /*10e0*/  IMAD R137, R2, 0x2, R7 ;  /* 0x0000000202897824 */ /* 0x000fe200078e0207 */
[----:B------:R-:W0:Y:S01]  /*10f0*/  LDCU.64 UR4, c[0x0][0x390] ;  /* 0x00007200ff0477ac */ /* 0x000e220008000a00 */
[----:B------:R-:W1:Y:S01]  /*1100*/  LDC.64 R6, c[0x0][0x390] ;  /* 0x0000e400ff067b82 */ /* 0x000e620000000a00 */
[----:B------:R-:W-:Y:S01]  /*1110*/  LOP3.LUT R5, R154, 0xfc006, R5, 0xc8, !PT ;  /* 0x000fc0069a057812 */ /* 0x000fe200078ec805 */
[----:B------:R-:W-:-:S04]  /*1120*/  IMAD R4, R137, 0x1000, R4 ;  /* 0x0000100089047824 */ /* 0x000fc800078e0204 */
[----:B------:R-:W-:-:S04]  /*1130*/  IMAD R0, R4, 0x4, R3 ;  /* 0x0000000404007824 */ /* 0x000fc800078e0203 */
[----:B------:R-:W-:-:S04]  /*1140*/  IMAD.SHL.U32 R0, R0, 0x40, RZ ;  /* 0x0000004000007824 */ /* 0x000fc800078e00ff */
[C---:B------:R-:W-:Y:S02]  /*1150*/  VIADD R2, R0.reuse, 0x40000 ;  /* 0x0004000000027836 */ /* 0x040fe40000000000 */
[C---:B------:R-:W-:Y:S02]  /*1160*/  VIADD R4, R0.reuse, 0x80000 ;  /* 0x0008000000047836 */ /* 0x040fe40000000000 */
[C---:B------:R-:W-:Y:S01]  /*1170*/  IMAD.IADD R3, R0.reuse, 0x1, R5 ;  /* 0x0000000100037824 */ /* 0x040fe200078e0205 */
[C---:B------:R-:W-:Y:S01]  /*1180*/  IADD3 R139, P0, PT, R5.reuse, R2, RZ ;  /* 0x00000002058b7210 */ /* 0x040fe20007f1e0ff */
[----:B------:R-:W-:Y:S01]  /*1190*/  VIADD R0, R0, 0xc0000 ;  /* 0x000c000000007836 */ /* 0x000fe20000000000 */
[----:B------:R-:W-:-:S03]  /*11a0*/  IADD3 R138, P2, PT, R5, R4, RZ ;  /* 0x00000004058a7210 */ /* 0x000fc60007f5e0ff */
[----:B------:R-:W-:Y:S01]  /*11b0*/  IMAD.X R140, RZ, RZ, RZ, P0 ;  /* 0x000000ffff8c7224 */ /* 0x000fe200000e06ff */
[----:B0-----:R-:W-:Y:S01]  /*11c0*/  LEA R4, P0, R139, UR4, 0x2 ;  /* 0x000000048b047c11 */ /* 0x001fe2000f8010ff */
[----:B-1----:R-:W-:Y:S01]  /*11d0*/  IMAD.WIDE.U32 R2, R3, 0x4, R6 ;  /* 0x0000000403027825 */ /* 0x002fe200078e0006 */
[----:B------:R-:W-:Y:S02]  /*11e0*/  IADD3 R0, P1, PT, R5, R0, RZ ;  /* 0x0000000005007210 */ /* 0x000fe40007f3e0ff */
[----:B------:R-:W-:Y:S01]  /*11f0*/  LEA.HI.X R5, R139, UR5, R140, 0x2, P0 ;  /* 0x000000058b057c11 */ /* 0x000fe200080f148c */
[----:B------:R-:W-:Y:S01]  /*1200*/  IMAD.X R7, RZ, RZ, RZ, P2 ;  /* 0x000000ffff077224 */ /* 0x000fe200010e06ff */
[----:B------:R-:W-:Y:S01]  /*1210*/  LEA R6, P2, R138, UR4, 0x2 ;  /* 0x000000048a067c11 */ /* 0x000fe2000f8410ff */
[----:B------:R-:W-:Y:S01]  /*1220*/  STG.E desc[UR10][R2.64], R36 ;  /* 0x0000002402007986 */ /* 0x000fe2000c10190a */
[----:B------:R-:W-:Y:S01]  /*1230*/  IMAD.X R137, RZ, RZ, RZ, P1 ;  /* 0x000000ffff897224 */ /* 0x000fe200008e06ff */
[----:B------:R-:W-:-:S02]  /*1240*/  LEA R136, P1, R0, UR4, 0x2 ;  /* 0x0000000400887c11 */ /* 0x000fc4000f8210ff */
[----:B------:R-:W-:Y:S01]  /*1250*/  STG.E desc[UR10][R2.64+0x4], R37 ;  /* 0x0000042502007986 */ /* 0x000fe2000c10190a */
[----:B------:R-:W-:Y:S02]  /*1260*/  LEA.HI.X R7, R138, UR5, R7, 0x2, P2 ;  /* 0x000000058a077c11 */ /* 0x000fe400090f1407 */
[----:B------:R-:W-:Y:S01]  /*1270*/  LEA.HI.X R137, R0, UR5, R137, 0x2, P1 ;  /* 0x0000000500897c11 */ /* 0x000fe200088f1489 */
[----:B------:R-:W-:Y:S04]  /*1280*/  STG.E desc[UR10][R2.64+0x80000], R38 ;  /* 0x0800002602007986 */ /* 0x000fe8000c10190a */
        /* <DEDUP_REMOVED lines=124> */
[----:B------:R-:W-:Y:S01]  /*1a50*/  STG.E desc[UR10][R136.64+0x800e4], R135 ;  /* 0x0800e48788007986 */ /* 0x000fe2000c10190a */
[----:B------:R-:W-:Y:S05]  /*1a60*/  EXIT ;  /* 0x000000000000794d */ /* 0x000fea0003800000 */
.L_x_1:
[----:B------:R-:W-:-:S00]  /*1a70*/  BRA `(.L_x_1) ;  /* 0xfffffffc00fc7947 */ /* 0x000fc0000383ffff */
[----:B------:R-:W-:-:S00]  /*1a80*/  NOP ;  /* 0x0000000000007918 */ /* 0x000fc00000000000 */
[----:B------:R-:W-:-:S00]  /*1a90*/  NOP ;  /* 0x0000000000007918 */ /* 0x000fc00000000000 */
[----:B------:R-:W-:-:S00]  /*1aa0*/  NOP ;  /* 0x0000000000007918 */ /* 0x000fc00000000000 */
[----:B------:R-:W-:-:S00]  /*1ab0*/  NOP ;  /* 0x0000000000007918 */ /* 0x000fc00000000000 */
[----:B------:R-:W-:-:S00]  /*1ac0*/  NOP ;  /* 0x0000000000007918 */ /* 0x000fc00000000000 */
[----:B------:R-:W-:-:S00]  /*1ad0*/  NOP ;  /* 0x0000000000007918 */ /* 0x000fc00000000000 */
[----:B------:R-:W-:-:S00]  /*1ae0*/  NOP ;  /* 0x0000000000007918 */ /* 0x000fc00000000000 */
[----:B------:R-:W-:-:S00]  /*1af0*/  NOP ;  /* 0x0000000000007918 */ /* 0x000fc00000000000 */
.L_x_2:


//--------------------- .nv.shared.main_kernel0   --------------------------
	.section	.nv.shared.main_kernel0,"aw",@nobits
	.sectionflags	@""
.nv.shared.main_kernel0:
	.zero		25600


//--------------------- .nv.shared.reserved.0     --------------------------
	.section	.nv.shared.reserved.0,"aw",@nobits
	.weak		__nv_reservedSMEM_offset_0_alias
	.size		__nv_reservedSMEM_offset_0_alias, 0, 64
	.other		__nv_reservedSMEM_offset_0_alias,@"STO_CUDA_RESERVED_SHARED STV_DEFAULT"
__nv_reservedSMEM_offset_0_alias:
	.zero		0
	.zero		64


//--------------------- .nv.constant0.main_kernel0 --------------------------
	.section	.nv.constant0.main_kernel0,"a",@progbits
	.sectionflags	@""
	.align	4
.nv.constant0.main_kernel0:
	.zero		920


//--------------------- SYMBOLS --------------------------

	.type		.nv.reservedSmem.offset0,@object
	.size		.nv.reservedSmem.offset0,0x4
	.type		.nv.reservedSmem.cap,@object
	.size		.nv.reservedSmem.cap,0x4
